	.target	sm_80

	.elftype	@"ET_EXEC"


//--------------------- .note.nv.tkinfo           --------------------------
	.section	.note.nv.tkinfo,"",@"SHT_NOTE"
	.sectionflags	@"SHF_NOTE_NV_TKINFO"
	.tkinfo
        /*0018*/ 	.word	0x00000002
        /*0030*/ 	.string	""
        /*0030*/ 	.string	"ptxas"
        /*0030*/ 	.string	"Cuda compilation tools, release 13.0, V13.0.88"
        /*0030*/ 	.string	"Build cuda_13.0.r13.0/compiler.36424714_0"
        /*0030*/ 	.string	"-v  -suppress-debug-info  -lineinfo  -arch sm_80 "



//--------------------- .note.nv.cuinfo           --------------------------
	.section	.note.nv.cuinfo,"",@"SHT_NOTE"
	.sectionflags	@"SHF_NOTE_NV_CUINFO"
        /*0018*/ 	.short	0x0002
        /*001a*/ 	.short	0x0050
        /*001c*/ 	.short	0x0082
	.zero		2


//--------------------- .nv.info                  --------------------------
	.section	.nv.info,"",@"SHT_CUDA_INFO"
	.align	4


	//----- nvinfo : EIATTR_REGCOUNT
	.align		4
        /*0000*/ 	.byte	0x04, 0x2f
        /*0002*/ 	.short	(.L_1 - .L_0)
	.align		4
.L_0:
        /*0004*/ 	.word	index@(matmul_kernel)
        /*0008*/ 	.word	0x000000ff


	//----- nvinfo : EIATTR_FRAME_SIZE
	.align		4
.L_1:
        /*000c*/ 	.byte	0x04, 0x11
        /*000e*/ 	.short	(.L_3 - .L_2)
	.align		4
.L_2:
        /*0010*/ 	.word	index@(matmul_kernel)
        /*0014*/ 	.word	0x000000c0


	//----- nvinfo : EIATTR_MIN_STACK_SIZE
	.align		4
.L_3:
        /*0018*/ 	.byte	0x04, 0x12
        /*001a*/ 	.short	(.L_5 - .L_4)
	.align		4
.L_4:
        /*001c*/ 	.word	index@(matmul_kernel)
        /*0020*/ 	.word	0x000000c0
.L_5:


//--------------------- .nv.info.matmul_kernel    --------------------------
	.section	.nv.info.matmul_kernel,"",@"SHT_CUDA_INFO"
	.sectionflags	@""
	.align	4


	//----- nvinfo : EIATTR_CUDA_API_VERSION
	.align		4
        /*0000*/ 	.byte	0x04, 0x37
        /*0002*/ 	.short	(.L_7 - .L_6)
.L_6:
        /*0004*/ 	.word	0x00000082


	//----- nvinfo : EIATTR_SW2861232_WAR
	.align		4
.L_7:
        /*0008*/ 	.byte	0x01, 0x35
	.zero		2


	//----- nvinfo : EIATTR_PARAM_CBANK
	.align		4
        /*000c*/ 	.byte	0x04, 0x0a
        /*000e*/ 	.short	(.L_9 - .L_8)
	.align		4
.L_8:
        /*0010*/ 	.word	index@(.nv.constant0.matmul_kernel)
        /*0014*/ 	.short	0x0160
        /*0016*/ 	.short	0x0050


	//----- nvinfo : EIATTR_CBANK_PARAM_SIZE
	.align		4
.L_9:
        /*0018*/ 	.byte	0x03, 0x19
        /*001a*/ 	.short	0x0050


	//----- nvinfo : EIATTR_KPARAM_INFO
	.align		4
        /*001c*/ 	.byte	0x04, 0x17
        /*001e*/ 	.short	(.L_11 - .L_10)
.L_10:
        /*0020*/ 	.word	0x00000000
        /*0024*/ 	.short	0x000d
        /*0026*/ 	.short	0x0048
        /*0028*/ 	.byte	0x00, 0xf4, 0x21, 0x00


	//----- nvinfo : EIATTR_KPARAM_INFO
	.align		4
.L_11:
        /*002c*/ 	.byte	0x04, 0x17
        /*002e*/ 	.short	(.L_13 - .L_12)
.L_12:
        /*0030*/ 	.word	0x00000000
        /*0034*/ 	.short	0x000c
        /*0036*/ 	.short	0x0040
        /*0038*/ 	.byte	0x00, 0xf4, 0x21, 0x00


	//----- nvinfo : EIATTR_KPARAM_INFO
	.align		4
.L_13:
        /*003c*/ 	.byte	0x04, 0x17
        /*003e*/ 	.short	(.L_15 - .L_14)
.L_14:
        /*0040*/ 	.word	0x00000000
        /*0044*/ 	.short	0x000b
        /*0046*/ 	.short	0x0038
        /*0048*/ 	.byte	0x00, 0xf0, 0x11, 0x00


	//----- nvinfo : EIATTR_KPARAM_INFO
	.align		4
.L_15:
        /*004c*/ 	.byte	0x04, 0x17
        /*004e*/ 	.short	(.L_17 - .L_16)
.L_16:
        /*0050*/ 	.word	0x00000000
        /*0054*/ 	.short	0x000a
        /*0056*/ 	.short	0x0034
        /*0058*/ 	.byte	0x00, 0xf0, 0x11, 0x00


	//----- nvinfo : EIATTR_KPARAM_INFO
	.align		4
.L_17:
        /*005c*/ 	.byte	0x04, 0x17
        /*005e*/ 	.short	(.L_19 - .L_18)
.L_18:
        /*0060*/ 	.word	0x00000000
        /*0064*/ 	.short	0x0009
        /*0066*/ 	.short	0x0030
        /*0068*/ 	.byte	0x00, 0xf0, 0x11, 0x00


	//----- nvinfo : EIATTR_KPARAM_INFO
	.align		4
.L_19:
        /*006c*/ 	.byte	0x04, 0x17
        /*006e*/ 	.short	(.L_21 - .L_20)
.L_20:
        /*0070*/ 	.word	0x00000000
        /*0074*/ 	.short	0x0008
        /*0076*/ 	.short	0x002c
        /*0078*/ 	.byte	0x00, 0xf0, 0x11, 0x00


	//----- nvinfo : EIATTR_KPARAM_INFO
	.align		4
.L_21:
        /*007c*/ 	.byte	0x04, 0x17
        /*007e*/ 	.short	(.L_23 - .L_22)
.L_22:
        /*0080*/ 	.word	0x00000000
        /*0084*/ 	.short	0x0007
        /*0086*/ 	.short	0x0028
        /*0088*/ 	.byte	0x00, 0xf0, 0x11, 0x00


	//----- nvinfo : EIATTR_KPARAM_INFO
	.align		4
.L_23:
        /*008c*/ 	.byte	0x04, 0x17
        /*008e*/ 	.short	(.L_25 - .L_24)
.L_24:
        /*0090*/ 	.word	0x00000000
        /*0094*/ 	.short	0x0006
        /*0096*/ 	.short	0x0024
        /*0098*/ 	.byte	0x00, 0xf0, 0x11, 0x00


	//----- nvinfo : EIATTR_KPARAM_INFO
	.align		4
.L_25:
        /*009c*/ 	.byte	0x04, 0x17
        /*009e*/ 	.short	(.L_27 - .L_26)
.L_26:
        /*00a0*/ 	.word	0x00000000
        /*00a4*/ 	.short	0x0005
        /*00a6*/ 	.short	0x0020
        /*00a8*/ 	.byte	0x00, 0xf0, 0x11, 0x00


	//----- nvinfo : EIATTR_KPARAM_INFO
	.align		4
.L_27:
        /*00ac*/ 	.byte	0x04, 0x17
        /*00ae*/ 	.short	(.L_29 - .L_28)
.L_28:
        /*00b0*/ 	.word	0x00000000
        /*00b4*/ 	.short	0x0004
        /*00b6*/ 	.short	0x001c
        /*00b8*/ 	.byte	0x00, 0xf0, 0x11, 0x00


	//----- nvinfo : EIATTR_KPARAM_INFO
	.align		4
.L_29:
        /*00bc*/ 	.byte	0x04, 0x17
        /*00be*/ 	.short	(.L_31 - .L_30)
.L_30:
        /*00c0*/ 	.word	0x00000000
        /*00c4*/ 	.short	0x0003
        /*00c6*/ 	.short	0x0018
        /*00c8*/ 	.byte	0x00, 0xf0, 0x11, 0x00


	//----- nvinfo : EIATTR_KPARAM_INFO
	.align		4
.L_31:
        /*00cc*/ 	.byte	0x04, 0x17
        /*00ce*/ 	.short	(.L_33 - .L_32)
.L_32:
        /*00d0*/ 	.word	0x00000000
        /*00d4*/ 	.short	0x0002
        /*00d6*/ 	.short	0x0010
        /*00d8*/ 	.byte	0x00, 0xf4, 0x21, 0x00


	//----- nvinfo : EIATTR_KPARAM_INFO
	.align		4
.L_33:
        /*00dc*/ 	.byte	0x04, 0x17
        /*00de*/ 	.short	(.L_35 - .L_34)
.L_34:
        /*00e0*/ 	.word	0x00000000
        /*00e4*/ 	.short	0x0001
        /*00e6*/ 	.short	0x0008
        /*00e8*/ 	.byte	0x00, 0xf4, 0x21, 0x00


	//----- nvinfo : EIATTR_KPARAM_INFO
	.align		4
.L_35:
        /*00ec*/ 	.byte	0x04, 0x17
        /*00ee*/ 	.short	(.L_37 - .L_36)
.L_36:
        /*00f0*/ 	.word	0x00000000
        /*00f4*/ 	.short	0x0000
        /*00f6*/ 	.short	0x0000
        /*00f8*/ 	.byte	0x00, 0xf4, 0x21, 0x00


	//----- nvinfo : EIATTR_MAXREG_COUNT
	.align		4
.L_37:
        /*00fc*/ 	.byte	0x03, 0x1b
        /*00fe*/ 	.short	0x00ff


	//----- nvinfo : EIATTR_NUM_BARRIERS
	.align		4
        /*0100*/ 	.byte	0x02, 0x4c
        /*0102*/ 	.byte	0x01
	.zero		1


	//----- nvinfo : EIATTR_ANNOTATIONS
	.align		4
        /*0104*/ 	.byte	0x04, 0x55
        /*0106*/ 	.short	(.L_39 - .L_38)


	//   ....[0]....
.L_38:
        /*0108*/ 	.word	0x00000001
        /*010c*/ 	.byte	0xd0, 0x06, 0x00, 0x00, 0x01, 0x00, 0x00, 0x00, 0x70, 0x12, 0x00, 0x00, 0x01, 0x00, 0x00, 0x00
        /* <DEDUP_REMOVED lines=55> */
        /*048c*/ 	.byte	0xd0, 0x7d, 0x00, 0x00


	//----- nvinfo : EIATTR_MERCURY_ISA_VERSION
	.align		4
.L_39:
        /*0490*/ 	.byte	0x03, 0x5f
        /*0492*/ 	.short	0x0000


	//----- nvinfo : EIATTR_EXIT_INSTR_OFFSETS
	.align		4
        /*0494*/ 	.byte	0x04, 0x1c
        /*0496*/ 	.short	(.L_41 - .L_40)


	//   ....[0]....
.L_40:
        /*0498*/ 	.word	0x0000bb00


	//   ....[1]....
        /*049c*/ 	.word	0x0000bb20


	//----- nvinfo : EIATTR_REQNTID
	.align		4
.L_41:
        /*04a0*/ 	.byte	0x04, 0x10
        /*04a2*/ 	.short	(.L_43 - .L_42)
.L_42:
        /*04a4*/ 	.word	0x00000100
        /*04a8*/ 	.word	0x00000001
        /*04ac*/ 	.word	0x00000001
.L_43:


//--------------------- .nv.callgraph             --------------------------
	.section	.nv.callgraph,"",@"SHT_CUDA_CALLGRAPH"
	.align	4
	.sectionentsize	8
	.align		4
        /*0000*/ 	.word	0x00000000
	.align		4
        /*0004*/ 	.word	0xffffffff
	.align		4
        /*0008*/ 	.word	0x00000000
	.align		4
        /*000c*/ 	.word	0xfffffffe
	.align		4
        /*0010*/ 	.word	0x00000000
	.align		4
        /*0014*/ 	.word	0xfffffffd
	.align		4
        /*0018*/ 	.word	0x00000000
	.align		4
        /*001c*/ 	.word	0xfffffffc


//--------------------- .nv.rel.action            --------------------------
	.section	.nv.rel.action,"",@"SHT_CUDA_RELOCINFO"
	.align	8
	.sectionentsize	8
        /*0000*/ 	.byte	0x73, 0x00, 0x00, 0x00, 0x00, 0x00, 0x00, 0x00, 0x00, 0x00, 0x00, 0x11, 0x25, 0x00, 0x05, 0x36


//--------------------- .nv.constant0.matmul_kernel --------------------------
	.section	.nv.constant0.matmul_kernel,"a",@progbits
	.sectionflags	@""
	.align	4
.nv.constant0.matmul_kernel:
	.zero		432


//--------------------- .text.matmul_kernel       --------------------------
	.section	.text.matmul_kernel,"ax",@progbits
	.sectioninfo	@"SHI_REGISTERS=255"
	.align	128
        .global         matmul_kernel
        .type           matmul_kernel,@function
        .size           matmul_kernel,(.L_x_4 - matmul_kernel)
        .other          matmul_kernel,@"STO_CUDA_ENTRY STV_DEFAULT"
matmul_kernel:
.text.matmul_kernel:
[----:B------:R-:W-:Y:S02]  /*0000*/  IMAD.MOV.U32 R1, RZ, RZ, c[0x0][0x28] ;  /* 0x00000a00ff017624 */ /* 0x000fe400078e00ff */
[----:B------:R-:W-:Y:S01]  /*0010*/  IMAD.MOV.U32 R0, RZ, RZ, c[0x0][0x17c] ;  /* 0x00005f00ff007624 */ /* 0x000fe200078e00ff */
[----:B------:R-:W1:Y:S01]  /*0020*/  S2R R7, SR_CTAID.X ;  /* 0x0000000000077919 */ /* 0x000e620000002500 */
[----:B------:R-:W-:Y:S01]  /*0030*/  IMAD.MOV.U32 R110, RZ, RZ, 0x1f ;  /* 0x0000001fff6e7424 */ /* 0x000fe200078e00ff */
[----:B------:R-:W-:Y:S01]  /*0040*/  IADD3 R1, R1, -0xc0, RZ ;  /* 0xffffff4001017810 */ /* 0x000fe20007ffe0ff */
[----:B------:R-:W-:Y:S01]  /*0050*/  ULDC.64 UR6, c[0x0][0x118] ;  /* 0x0000460000067ab9 */ /* 0x000fe20000000a00 */
[----:B------:R-:W-:Y:S01]  /*0060*/  IADD3 R0, R0, 0xff, RZ ;  /* 0x000000ff00007810 */ /* 0x000fe20007ffe0ff */
[----:B------:R-:W2:Y:S01]  /*0070*/  S2R R173, SR_TID.X ;  /* 0x0000000000ad7919 */ /* 0x000ea20000002100 */
[----:B------:R-:W-:Y:S01]  /*0080*/  IADD3 R110, R110, c[0x0][0x180], RZ ;  /* 0x000060006e6e7a10 */ /* 0x000fe20007ffe0ff */
[----:B------:R-:W-:Y:S01]  /*0090*/  ULDC UR5, c[0x0][0x180] ;  /* 0x0000600000057ab9 */ /* 0x000fe20000000800 */
[----:B------:R-:W-:Y:S01]  /*00a0*/  SHF.R.S32.HI R3, RZ, 0x1f, R0 ;  /* 0x0000001fff037819 */ /* 0x000fe20000011400 */
[----:B------:R-:W-:-:S03]  /*00b0*/  UIADD3 UR4, UR5, -0x20, URZ ;  /* 0xffffffe005047890 */ /* 0x000fc6000fffe03f */
[----:B------:R-:W-:-:S04]  /*00c0*/  LEA.HI R3, R3, R0, RZ, 0x8 ;  /* 0x0000000003037211 */ /* 0x000fc800078f40ff */
[----:B------:R-:W-:-:S05]  /*00d0*/  SHF.R.S32.HI R3, RZ, 0x8, R3 ;  /* 0x00000008ff037819 */ /* 0x000fca0000011403 */
[----:B------:R-:W-:Y:S01]  /*00e0*/  IMAD.SHL.U32 R4, R3, 0x8, RZ ;  /* 0x0000000803047824 */ /* 0x000fe200078e00ff */
[----:B-1----:R-:W-:-:S04]  /*00f0*/  IABS R8, R7 ;  /* 0x0000000700087213 */ /* 0x002fc80000000000 */
[-C--:B------:R-:W-:Y:S02]  /*0100*/  IABS R5, R4.reuse ;  /* 0x0000000400057213 */ /* 0x080fe40000000000 */
[----:B------:R-:W-:Y:S02]  /*0110*/  IABS R10, R4 ;  /* 0x00000004000a7213 */ /* 0x000fe40000000000 */
[----:B------:R-:W1:Y:S01]  /*0120*/  I2F.RP R0, R5 ;  /* 0x0000000500007306 */ /* 0x000e620000209400 */
[C---:B--2---:R-:W-:Y:S02]  /*0130*/  LOP3.LUT R15, R173.reuse, 0xff, RZ, 0xc0, !PT ;  /* 0x000000ffad0f7812 */ /* 0x044fe400078ec0ff */
[----:B------:R-:W-:Y:S02]  /*0140*/  SHF.R.U32.HI R205, RZ, 0x7, R173 ;  /* 0x00000007ffcd7819 */ /* 0x000fe400000116ad */
[----:B------:R-:W-:Y:S01]  /*0150*/  LOP3.LUT R135, R173, 0x1f, RZ, 0xc0, !PT ;  /* 0x0000001fad877812 */ /* 0x000fe200078ec0ff */
[----:B------:R-:W-:Y:S01]  /*0160*/  IMAD.SHL.U32 R204, R15, 0x4, RZ ;  /* 0x000000040fcc7824 */ /* 0x000fe200078e00ff */
[----:B------:R-:W-:-:S03]  /*0170*/  SGXT.U32 R205, R205, 0x1 ;  /* 0x00000001cdcd781a */ /* 0x000fc60000000000 */
[----:B------:R-:W-:Y:S01]  /*0180*/  IMAD R113, R135, c[0x0][0x18c], RZ ;  /* 0x0000630087717a24 */ /* 0x000fe200078e02ff */
[C---:B------:R-:W-:Y:S01]  /*0190*/  LOP3.LUT R30, R205.reuse, 0x4, RZ, 0xfc, !PT ;  /* 0x00000004cd1e7812 */ /* 0x040fe200078efcff */
[C---:B------:R-:W-:Y:S01]  /*01a0*/  IMAD R121, R205.reuse, c[0x0][0x188], RZ ;  /* 0x00006200cd797a24 */ /* 0x040fe200078e02ff */
[C---:B------:R-:W-:Y:S02]  /*01b0*/  LOP3.LUT R28, R205.reuse, 0x8, RZ, 0xfc, !PT ;  /* 0x00000008cd1c7812 */ /* 0x040fe400078efcff */
[C---:B------:R-:W-:Y:S01]  /*01c0*/  LOP3.LUT R165, R205.reuse, 0x18, RZ, 0xfc, !PT ;  /* 0x00000018cda57812 */ /* 0x040fe200078efcff */
[----:B-1----:R-:W1:Y:S01]  /*01d0*/  MUFU.RCP R0, R0 ;  /* 0x0000000000007308 */ /* 0x002e620000001000 */
[C---:B------:R-:W-:Y:S02]  /*01e0*/  LOP3.LUT R167, R205.reuse, 0x1c, RZ, 0xfc, !PT ;  /* 0x0000001ccda77812 */ /* 0x040fe400078efcff */
[C---:B------:R-:W-:Y:S02]  /*01f0*/  LOP3.LUT R137, R205.reuse, 0x12, RZ, 0xfc, !PT ;  /* 0x00000012cd897812 */ /* 0x040fe400078efcff */
[----:B------:R-:W-:-:S02]  /*0200*/  LOP3.LUT R136, R205, 0x16, RZ, 0xfc, !PT ;  /* 0x00000016cd887812 */ /* 0x000fc400078efcff */
[C---:B------:R-:W-:Y:S02]  /*0210*/  LOP3.LUT R166, R205.reuse, 0x1a, RZ, 0xfc, !PT ;  /* 0x0000001acda67812 */ /* 0x040fe400078efcff */
[----:B------:R-:W-:Y:S02]  /*0220*/  LOP3.LUT R172, R205, 0x1e, RZ, 0xfc, !PT ;  /* 0x0000001ecdac7812 */ /* 0x000fe400078efcff */
[----:B-1----:R-:W-:Y:S01]  /*0230*/  IADD3 R2, R0, 0xffffffe, RZ ;  /* 0x0ffffffe00027810 */ /* 0x002fe20007ffe0ff */
[----:B------:R-:W-:-:S03]  /*0240*/  IMAD.MOV R0, RZ, RZ, -R10 ;  /* 0x000000ffff007224 */ /* 0x000fc600078e0a0a */
[----:B------:R1:W2:Y:S02]  /*0250*/  F2I.FTZ.U32.TRUNC.NTZ R3, R2 ;  /* 0x0000000200037305 */ /* 0x0002a4000021f000 */
[----:B-1----:R-:W-:Y:S02]  /*0260*/  IMAD.MOV.U32 R2, RZ, RZ, RZ ;  /* 0x000000ffff027224 */ /* 0x002fe400078e00ff */
[----:B--2---:R-:W-:-:S04]  /*0270*/  IMAD.MOV R6, RZ, RZ, -R3 ;  /* 0x000000ffff067224 */ /* 0x004fc800078e0a03 */
[----:B------:R-:W-:Y:S02]  /*0280*/  IMAD R9, R6, R5, RZ ;  /* 0x0000000506097224 */ /* 0x000fe400078e02ff */
[----:B------:R-:W-:Y:S02]  /*0290*/  IMAD.MOV.U32 R6, RZ, RZ, R8 ;  /* 0x000000ffff067224 */ /* 0x000fe400078e0008 */
[----:B------:R-:W-:-:S06]  /*02a0*/  IMAD.HI.U32 R3, R3, R9, R2 ;  /* 0x0000000903037227 */ /* 0x000fcc00078e0002 */
[----:B------:R-:W-:-:S04]  /*02b0*/  IMAD.HI.U32 R3, R3, R6, RZ ;  /* 0x0000000603037227 */ /* 0x000fc800078e00ff */
[----:B------:R-:W-:Y:S01]  /*02c0*/  IMAD R0, R3, R0, R6 ;  /* 0x0000000003007224 */ /* 0x000fe200078e0206 */
[----:B------:R-:W-:-:S04]  /*02d0*/  IABS R6, c[0x0][0x17c] ;  /* 0x00005f0000067a13 */ /* 0x000fc80000000000 */
[----:B------:R-:W-:-:S13]  /*02e0*/  ISETP.GT.U32.AND P1, PT, R5, R0, PT ;  /* 0x000000000500720c */ /* 0x000fda0003f24070 */
[----:B------:R-:W-:Y:S01]  /*02f0*/  @!P1 IMAD.IADD R0, R0, 0x1, -R5 ;  /* 0x0000000100009824 */ /* 0x000fe200078e0a05 */
[----:B------:R-:W-:Y:S02]  /*0300*/  @!P1 IADD3 R3, R3, 0x1, RZ ;  /* 0x0000000103039810 */ /* 0x000fe40007ffe0ff */
[----:B------:R-:W-:Y:S02]  /*0310*/  ISETP.NE.AND P1, PT, R4, RZ, PT ;  /* 0x000000ff0400720c */ /* 0x000fe40003f25270 */
[----:B------:R-:W-:Y:S02]  /*0320*/  ISETP.GE.U32.AND P0, PT, R0, R5, PT ;  /* 0x000000050000720c */ /* 0x000fe40003f06070 */
[----:B------:R-:W-:-:S04]  /*0330*/  LOP3.LUT R0, R7, R4, RZ, 0x3c, !PT ;  /* 0x0000000407007212 */ /* 0x000fc800078e3cff */
[----:B------:R-:W-:Y:S01]  /*0340*/  ISETP.GE.AND P2, PT, R0, RZ, PT ;  /* 0x000000ff0000720c */ /* 0x000fe20003f46270 */
[----:B------:R-:W-:-:S05]  /*0350*/  IMAD.MOV.U32 R0, RZ, RZ, c[0x0][0x178] ;  /* 0x00005e00ff007624 */ /* 0x000fca00078e00ff */
[----:B------:R-:W-:Y:S02]  /*0360*/  IADD3 R0, R0, 0x7f, RZ ;  /* 0x0000007f00007810 */ /* 0x000fe40007ffe0ff */
[----:B------:R-:W-:-:S05]  /*0370*/  @P0 IADD3 R3, R3, 0x1, RZ ;  /* 0x0000000103030810 */ /* 0x000fca0007ffe0ff */
[----:B------:R-:W-:Y:S01]  /*0380*/  IMAD.MOV.U32 R2, RZ, RZ, R3 ;  /* 0x000000ffff027224 */ /* 0x000fe200078e0003 */
[----:B------:R-:W-:-:S03]  /*0390*/  SHF.R.S32.HI R3, RZ, 0x1f, R0 ;  /* 0x0000001fff037819 */ /* 0x000fc60000011400 */
[----:B------:R-:W-:Y:S01]  /*03a0*/  @!P2 IMAD.MOV R2, RZ, RZ, -R2 ;  /* 0x000000ffff02a224 */ /* 0x000fe200078e0a02 */
[----:B------:R-:W-:Y:S02]  /*03b0*/  @!P1 LOP3.LUT R2, RZ, R4, RZ, 0x33, !PT ;  /* 0x00000004ff029212 */ /* 0x000fe400078e33ff */
[----:B------:R-:W-:-:S03]  /*03c0*/  LEA.HI R3, R3, R0, RZ, 0x7 ;  /* 0x0000000003037211 */ /* 0x000fc600078f38ff */
[----:B------:R-:W-:-:S05]  /*03d0*/  IMAD.SHL.U32 R12, R2, 0x8, RZ ;  /* 0x00000008020c7824 */ /* 0x000fca00078e00ff */
[----:B------:R-:W-:-:S04]  /*03e0*/  LEA.HI.SX32 R3, R3, -R12, 0x19 ;  /* 0x8000000c03037211 */ /* 0x000fc800078fcaff */
[----:B------:R-:W-:Y:S01]  /*03f0*/  IMNMX R13, R3, 0x8, PT ;  /* 0x00000008030d7817 */ /* 0x000fe20003800200 */
[----:B------:R-:W-:Y:S02]  /*0400*/  IMAD.MOV R3, RZ, RZ, -R2 ;  /* 0x000000ffff037224 */ /* 0x000fe400078e0a02 */
[----:B------:R-:W-:Y:S01]  /*0410*/  IMAD.MOV.U32 R2, RZ, RZ, R6 ;  /* 0x000000ffff027224 */ /* 0x000fe200078e0006 */
[----:B------:R-:W-:Y:S01]  /*0420*/  IABS R10, R13 ;  /* 0x0000000d000a7213 */ /* 0x000fe20000000000 */
[----:B------:R-:W-:Y:S01]  /*0430*/  IMAD R14, R4, R3, R7 ;  /* 0x00000003040e7224 */ /* 0x000fe200078e0207 */
[----:B------:R-:W-:Y:S01]  /*0440*/  IABS R7, R13 ;  /* 0x0000000d00077213 */ /* 0x000fe20000000000 */
[----:B------:R-:W-:Y:S01]  /*0450*/  IMAD.MOV.U32 R4, RZ, RZ, RZ ;  /* 0x000000ffff047224 */ /* 0x000fe200078e00ff */
[----:B------:R-:W1:Y:S02]  /*0460*/  I2F.RP R0, R10 ;  /* 0x0000000a00007306 */ /* 0x000e640000209400 */
[----:B------:R-:W-:-:S06]  /*0470*/  IABS R6, R14 ;  /* 0x0000000e00067213 */ /* 0x000fcc0000000000 */
[----:B------:R-:W2:Y:S08]  /*0480*/  I2F.RP R8, R2 ;  /* 0x0000000200087306 */ /* 0x000eb00000209400 */
[----:B-1----:R-:W1:Y:S08]  /*0490*/  MUFU.RCP R0, R0 ;  /* 0x0000000000007308 */ /* 0x002e700000001000 */
[----:B--2---:R-:W-:Y:S01]  /*04a0*/  MUFU.RCP R8, R8 ;  /* 0x0000000800087308 */ /* 0x004fe20000001000 */
[----:B-1----:R-:W-:-:S02]  /*04b0*/  IADD3 R5, R0, 0xffffffe, RZ ;  /* 0x0ffffffe00057810 */ /* 0x002fc40007ffe0ff */
[----:B------:R-:W-:-:S05]  /*04c0*/  IABS R0, c[0x0][0x178] ;  /* 0x00005e0000007a13 */ /* 0x000fca0000000000 */
[----:B------:R-:W1:Y:S02]  /*04d0*/  F2I.FTZ.U32.TRUNC.NTZ R5, R5 ;  /* 0x0000000500057305 */ /* 0x000e64000021f000 */
[----:B-1----:R-:W-:-:S04]  /*04e0*/  IMAD.MOV R9, RZ, RZ, -R5 ;  /* 0x000000ffff097224 */ /* 0x002fc800078e0a05 */
[----:B------:R-:W-:Y:S01]  /*04f0*/  IMAD R3, R9, R10, RZ ;  /* 0x0000000a09037224 */ /* 0x000fe200078e02ff */
[----:B------:R-:W-:-:S03]  /*0500*/  LOP3.LUT R9, R173, 0x7f, RZ, 0xc0, !PT ;  /* 0x0000007fad097812 */ /* 0x000fc600078ec0ff */
[----:B------:R-:W-:Y:S02]  /*0510*/  IMAD.HI.U32 R4, R5, R3, R4 ;  /* 0x0000000305047227 */ /* 0x000fe400078e0004 */
[----:B------:R-:W1:Y:S02]  /*0520*/  I2F.RP R5, R0 ;  /* 0x0000000000057306 */ /* 0x000e640000209400 */
[----:B------:R-:W-:Y:S02]  /*0530*/  IMAD.MOV.U32 R3, RZ, RZ, R6 ;  /* 0x000000ffff037224 */ /* 0x000fe400078e0006 */
[----:B------:R-:W-:Y:S02]  /*0540*/  IMAD.MOV R6, RZ, RZ, -R7 ;  /* 0x000000ffff067224 */ /* 0x000fe400078e0a07 */
[----:B------:R-:W-:-:S04]  /*0550*/  IMAD.HI.U32 R4, R4, R3, RZ ;  /* 0x0000000304047227 */ /* 0x000fc800078e00ff */
[----:B------:R-:W-:Y:S01]  /*0560*/  IMAD R3, R4, R6, R3 ;  /* 0x0000000604037224 */ /* 0x000fe200078e0203 */
[----:B------:R-:W-:Y:S01]  /*0570*/  IADD3 R6, R8, 0xffffffe, RZ ;  /* 0x0ffffffe08067810 */ /* 0x000fe20007ffe0ff */
[----:B------:R-:W-:-:S03]  /*0580*/  IMAD.SHL.U32 R11, R9, 0x4, RZ ;  /* 0x00000004090b7824 */ /* 0x000fc600078e00ff */
[----:B------:R-:W-:Y:S01]  /*0590*/  ISETP.GT.U32.AND P1, PT, R10, R3, PT ;  /* 0x000000030a00720c */ /* 0x000fe20003f24070 */
[----:B-1----:R-:W-:Y:S08]  /*05a0*/  MUFU.RCP R5, R5 ;  /* 0x0000000500057308 */ /* 0x002ff00000001000 */
[----:B------:R-:W1:Y:S04]  /*05b0*/  F2I.FTZ.U32.TRUNC.NTZ R7, R6 ;  /* 0x0000000600077305 */ /* 0x000e68000021f000 */
[----:B------:R-:W-:Y:S01]  /*05c0*/  @!P1 IMAD.IADD R3, R3, 0x1, -R10 ;  /* 0x0000000103039824 */ /* 0x000fe200078e0a0a */
[----:B------:R-:W-:-:S02]  /*05d0*/  @!P1 IADD3 R4, R4, 0x1, RZ ;  /* 0x0000000104049810 */ /* 0x000fc40007ffe0ff */
[----:B------:R-:W-:Y:S02]  /*05e0*/  ISETP.NE.AND P1, PT, R13, RZ, PT ;  /* 0x000000ff0d00720c */ /* 0x000fe40003f25270 */
[----:B------:R-:W-:Y:S02]  /*05f0*/  ISETP.GE.U32.AND P0, PT, R3, R10, PT ;  /* 0x0000000a0300720c */ /* 0x000fe40003f06070 */
[----:B------:R-:W-:Y:S02]  /*0600*/  LOP3.LUT R3, R14, R13, RZ, 0x3c, !PT ;  /* 0x0000000d0e037212 */ /* 0x000fe400078e3cff */
[----:B------:R-:W-:Y:S02]  /*0610*/  SHF.R.S32.HI R10, RZ, 0x7, R173 ;  /* 0x00000007ff0a7819 */ /* 0x000fe400000114ad */
[----:B------:R-:W-:Y:S01]  /*0620*/  ISETP.GE.AND P2, PT, R3, RZ, PT ;  /* 0x000000ff0300720c */ /* 0x000fe20003f46270 */
[----:B-1----:R-:W-:Y:S01]  /*0630*/  IMAD.MOV R17, RZ, RZ, -R7 ;  /* 0x000000ffff117224 */ /* 0x002fe200078e0a07 */
[----:B------:R-:W-:-:S02]  /*0640*/  IADD3 R3, R5, 0xffffffe, RZ ;  /* 0x0ffffffe05037810 */ /* 0x000fc40007ffe0ff */
[----:B------:R-:W-:Y:S02]  /*0650*/  SGXT R8, R10, 0x1 ;  /* 0x000000010a08781a */ /* 0x000fe40000000200 */
[----:B------:R1:W2:Y:S01]  /*0660*/  F2I.FTZ.U32.TRUNC.NTZ R5, R3 ;  /* 0x0000000300057305 */ /* 0x0002a2000021f000 */
[----:B------:R-:W-:Y:S02]  /*0670*/  @P0 IADD3 R4, R4, 0x1, RZ ;  /* 0x0000000104040810 */ /* 0x000fe40007ffe0ff */
[----:B------:R-:W-:Y:S02]  /*0680*/  LOP3.LUT R6, R173, 0xe0, RZ, 0xc0, !PT ;  /* 0x000000e0ad067812 */ /* 0x000fe400078ec0ff */
[----:B------:R-:W-:Y:S02]  /*0690*/  LOP3.LUT R138, R11, 0x220, R8, 0x78, !PT ;  /* 0x000002200b8a7812 */ /* 0x000fe400078e7808 */
[----:B------:R-:W-:Y:S01]  /*06a0*/  @!P2 IMAD.MOV R4, RZ, RZ, -R4 ;  /* 0x000000ffff04a224 */ /* 0x000fe200078e0a04 */
[----:B------:R-:W-:-:S02]  /*06b0*/  @!P1 LOP3.LUT R4, RZ, R13, RZ, 0x33, !PT ;  /* 0x0000000dff049212 */ /* 0x000fc400078e33ff */
[----:B-1----:R-:W-:Y:S01]  /*06c0*/  SHF.R.U32.HI R3, RZ, 0x5, R173 ;  /* 0x00000005ff037819 */ /* 0x002fe200000116ad */
[----:B------:R-:W-:Y:S01]  /*06d0*/  STL [R1+0x48], R138 ;  /* 0x0000488a01007387 */ /* 0x000fe20000100800 */
[----:B------:R-:W-:Y:S01]  /*06e0*/  SHF.R.U32.HI R11, RZ, 0x1, R6 ;  /* 0x00000001ff0b7819 */ /* 0x000fe20000011606 */
[----:B------:R-:W-:Y:S01]  /*06f0*/  IMAD.SHL.U32 R202, R4, 0x100, RZ ;  /* 0x0000010004ca7824 */ /* 0x000fe200078e00ff */
[----:B------:R-:W-:Y:S01]  /*0700*/  SGXT.U32 R3, R3, 0x3 ;  /* 0x000000030303781a */ /* 0x000fe20000000000 */
[----:B------:R-:W-:Y:S01]  /*0710*/  IMAD.MOV R4, RZ, RZ, -R4 ;  /* 0x000000ffff047224 */ /* 0x000fe200078e0a04 */
[----:B------:R-:W-:Y:S01]  /*0720*/  LOP3.LUT R204, R204, R11, RZ, 0x3c, !PT ;  /* 0x0000000bcccc7212 */ /* 0x000fe200078e3cff */
[----:B------:R-:W-:Y:S01]  /*0730*/  IMAD R11, R17, R2, RZ ;  /* 0x00000002110b7224 */ /* 0x000fe200078e02ff */
[----:B------:R-:W-:Y:S01]  /*0740*/  LOP3.LUT R8, R202, R3, RZ, 0xfc, !PT ;  /* 0x00000003ca087212 */ /* 0x000fe200078efcff */
[----:B------:R-:W-:Y:S01]  /*0750*/  IMAD.MOV.U32 R6, RZ, RZ, RZ ;  /* 0x000000ffff067224 */ /* 0x000fe200078e00ff */
[----:B------:R-:W-:Y:S01]  /*0760*/  LOP3.LUT R133, R138, 0x40, RZ, 0x3c, !PT ;  /* 0x000000408a857812 */ /* 0x000fe200078e3cff */
[----:B--2---:R-:W-:Y:S01]  /*0770*/  IMAD.MOV R15, RZ, RZ, -R5 ;  /* 0x000000ffff0f7224 */ /* 0x004fe200078e0a05 */
[----:B------:R-:W-:Y:S01]  /*0780*/  LOP3.LUT R10, R8, 0x10, RZ, 0xfc, !PT ;  /* 0x00000010080a7812 */ /* 0x000fe200078efcff */
[----:B------:R-:W-:Y:S01]  /*0790*/  IMAD.HI.U32 R6, R7, R11, R6 ;  /* 0x0000000b07067227 */ /* 0x000fe200078e0006 */
[----:B------:R-:W-:-:S02]  /*07a0*/  IABS R11, R8 ;  /* 0x00000008000b7213 */ /* 0x000fc40000000000 */
[----:B------:R-:W-:Y:S01]  /*07b0*/  ISETP.GE.AND P2, PT, R10, RZ, PT ;  /* 0x000000ff0a00720c */ /* 0x000fe20003f46270 */
[----:B------:R-:W-:Y:S01]  /*07c0*/  IMAD R3, R13, R4, R14 ;  /* 0x000000040d037224 */ /* 0x000fe200078e020e */
[----:B------:R-:W-:Y:S01]  /*07d0*/  LOP3.LUT R14, R8, 0xf8, RZ, 0xfc, !PT ;  /* 0x000000f8080e7812 */ /* 0x000fe200078efcff */
[----:B------:R-:W-:Y:S01]  /*07e0*/  IMAD R7, R15, R0, RZ ;  /* 0x000000000f077224 */ /* 0x000fe200078e02ff */
[----:B------:R-:W-:Y:S01]  /*07f0*/  IABS R15, R10 ;  /* 0x0000000a000f7213 */ /* 0x000fe20000000000 */
[----:B------:R-:W-:Y:S01]  /*0800*/  IMAD.MOV.U32 R4, RZ, RZ, RZ ;  /* 0x000000ffff047224 */ /* 0x000fe200078e00ff */
[----:B------:R-:W-:Y:S02]  /*0810*/  IABS R21, R14 ;  /* 0x0000000e00157213 */ /* 0x000fe40000000000 */
[----:B------:R-:W-:Y:S01]  /*0820*/  ISETP.GE.AND P1, PT, R14, RZ, PT ;  /* 0x000000ff0e00720c */ /* 0x000fe20003f26270 */
[----:B------:R-:W-:Y:S01]  /*0830*/  IMAD.HI.U32 R5, R5, R7, R4 ;  /* 0x0000000705057227 */ /* 0x000fe200078e0004 */
[----:B------:R-:W-:-:S02]  /*0840*/  LOP3.LUT R7, R8, 0x8, RZ, 0xfc, !PT ;  /* 0x0000000808077812 */ /* 0x000fc400078efcff */
[----:B------:R-:W-:Y:S01]  /*0850*/  LOP3.LUT R14, R8, 0x20, RZ, 0xfc, !PT ;  /* 0x00000020080e7812 */ /* 0x000fe200078efcff */
[----:B------:R-:W-:Y:S01]  /*0860*/  IMAD.IADD R4, R12, 0x1, R3 ;  /* 0x000000010c047824 */ /* 0x000fe200078e0203 */
[----:B------:R-:W-:Y:S01]  /*0870*/  ISETP.GE.AND P4, PT, R7, RZ, PT ;  /* 0x000000ff0700720c */ /* 0x000fe20003f86270 */
[----:B------:R-:W-:Y:S01]  /*0880*/  IMAD.HI.U32 R3, R6, R11, RZ ;  /* 0x0000000b06037227 */ /* 0x000fe200078e00ff */
[----:B------:R-:W-:Y:S02]  /*0890*/  IABS R13, R7 ;  /* 0x00000007000d7213 */ /* 0x000fe40000000000 */
[----:B------:R-:W-:Y:S01]  /*08a0*/  LOP3.LUT R16, R8, 0x28, RZ, 0xfc, !PT ;  /* 0x0000002808107812 */ /* 0x000fe200078efcff */
[----:B------:R-:W-:Y:S01]  /*08b0*/  IMAD.HI.U32 R7, R6, R21, RZ ;  /* 0x0000001506077227 */ /* 0x000fe200078e00ff */
[----:B------:R-:W-:Y:S02]  /*08c0*/  IABS R19, R14 ;  /* 0x0000000e00137213 */ /* 0x000fe40000000000 */
[----:B------:R-:W-:Y:S01]  /*08d0*/  IABS R23, R16 ;  /* 0x0000001000177213 */ /* 0x000fe20000000000 */
[----:B------:R-:W-:Y:S01]  /*08e0*/  IMAD.MOV R10, RZ, RZ, -R7 ;  /* 0x000000ffff0a7224 */ /* 0x000fe200078e0a07 */
[C---:B------:R-:W-:Y:S01]  /*08f0*/  LOP3.LUT R18, R8.reuse, 0x30, RZ, 0xfc, !PT ;  /* 0x0000003008127812 */ /* 0x040fe200078efcff */
[----:B------:R-:W-:Y:S01]  /*0900*/  IMAD.MOV R3, RZ, RZ, -R3 ;  /* 0x000000ffff037224 */ /* 0x000fe200078e0a03 */
[----:B------:R-:W-:Y:S01]  /*0910*/  LOP3.LUT R20, R8, 0x38, RZ, 0xfc, !PT ;  /* 0x0000003808147812 */ /* 0x000fe200078efcff */
[C---:B------:R-:W-:Y:S01]  /*0920*/  IMAD R21, R2.reuse, R10, R21 ;  /* 0x0000000a02157224 */ /* 0x040fe200078e0215 */
[----:B------:R-:W-:Y:S01]  /*0930*/  IABS R25, R18 ;  /* 0x0000001200197213 */ /* 0x000fe20000000000 */
[----:B------:R-:W-:Y:S01]  /*0940*/  IMAD R7, R2, R3, R11 ;  /* 0x0000000302077224 */ /* 0x000fe200078e020b */
[----:B------:R-:W-:Y:S01]  /*0950*/  LOP3.LUT R11, R8, 0x18, RZ, 0xfc, !PT ;  /* 0x00000018080b7812 */ /* 0x000fe200078efcff */
[----:B------:R-:W-:Y:S01]  /*0960*/  IMAD.HI.U32 R3, R6, R13, RZ ;  /* 0x0000000d06037227 */ /* 0x000fe200078e00ff */
[----:B------:R-:W-:-:S02]  /*0970*/  ISETP.GT.U32.AND P3, PT, R2, R21, PT ;  /* 0x000000150200720c */ /* 0x000fc40003f64070 */
[----:B------:R-:W-:Y:S01]  /*0980*/  ISETP.GT.U32.AND P6, PT, R2, R7, PT ;  /* 0x000000070200720c */ /* 0x000fe20003fc4070 */
[----:B------:R-:W-:Y:S01]  /*0990*/  IMAD.MOV R3, RZ, RZ, -R3 ;  /* 0x000000ffff037224 */ /* 0x000fe200078e0a03 */
[----:B------:R-:W-:Y:S01]  /*09a0*/  IABS R17, R11 ;  /* 0x0000000b00117213 */ /* 0x000fe20000000000 */
[----:B------:R-:W-:Y:S01]  /*09b0*/  IMAD.HI.U32 R10, R6, R15, RZ ;  /* 0x0000000f060a7227 */ /* 0x000fe200078e00ff */
[----:B------:R-:W-:Y:S02]  /*09c0*/  ISETP.GE.AND P0, PT, R11, RZ, PT ;  /* 0x000000ff0b00720c */ /* 0x000fe40003f06270 */
[----:B------:R-:W-:Y:S01]  /*09d0*/  IABS R27, R20 ;  /* 0x00000014001b7213 */ /* 0x000fe20000000000 */
[----:B------:R-:W-:Y:S01]  /*09e0*/  IMAD R11, R2, R3, R13 ;  /* 0x00000003020b7224 */ /* 0x000fe200078e020d */
[----:B------:R-:W-:Y:S01]  /*09f0*/  LOP3.LUT R24, R8, 0x50, RZ, 0xfc, !PT ;  /* 0x0000005008187812 */ /* 0x000fe200078efcff */
[----:B------:R-:W-:Y:S01]  /*0a00*/  IMAD.HI.U32 R3, R6, R17, RZ ;  /* 0x0000001106037227 */ /* 0x000fe200078e00ff */
[----:B------:R-:W-:-:S02]  /*0a10*/  LOP3.LUT R22, R8, 0x48, RZ, 0xfc, !PT ;  /* 0x0000004808167812 */ /* 0x000fc400078efcff */
[----:B------:R-:W-:Y:S01]  /*0a20*/  IABS R31, R24 ;  /* 0x00000018001f7213 */ /* 0x000fe20000000000 */
[--C-:B------:R-:W-:Y:S01]  /*0a30*/  @!P3 IMAD.IADD R21, R21, 0x1, -R2.reuse ;  /* 0x000000011515b824 */ /* 0x100fe200078e0a02 */
[C---:B------:R-:W-:Y:S01]  /*0a40*/  ISETP.GT.U32.AND P3, PT, R2.reuse, R11, PT ;  /* 0x0000000b0200720c */ /* 0x040fe20003f64070 */
[----:B------:R-:W-:Y:S01]  /*0a50*/  @!P6 IMAD.IADD R7, R7, 0x1, -R2 ;  /* 0x000000010707e824 */ /* 0x000fe200078e0a02 */
[----:B------:R-:W-:Y:S01]  /*0a60*/  IABS R29, R22 ;  /* 0x00000016001d7213 */ /* 0x000fe20000000000 */
[----:B------:R-:W-:Y:S01]  /*0a70*/  IMAD.MOV R10, RZ, RZ, -R10 ;  /* 0x000000ffff0a7224 */ /* 0x000fe200078e0a0a */
[C---:B------:R-:W-:Y:S01]  /*0a80*/  ISETP.GT.U32.AND P5, PT, R2.reuse, R21, PT ;  /* 0x000000150200720c */ /* 0x040fe20003fa4070 */
[----:B------:R-:W-:Y:S01]  /*0a90*/  IMAD.MOV R3, RZ, RZ, -R3 ;  /* 0x000000ffff037224 */ /* 0x000fe200078e0a03 */
[C---:B------:R-:W-:Y:S01]  /*0aa0*/  ISETP.GT.U32.AND P6, PT, R2.reuse, R7, PT ;  /* 0x000000070200720c */ /* 0x040fe20003fc4070 */
[----:B------:R-:W-:Y:S02]  /*0ab0*/  IMAD R13, R2, R10, R15 ;  /* 0x0000000a020d7224 */ /* 0x000fe400078e020f */
[----:B------:R-:W-:-:S04]  /*0ac0*/  IMAD.HI.U32 R10, R6, R19, RZ ;  /* 0x00000013060a7227 */ /* 0x000fc800078e00ff */
[----:B------:R-:W-:Y:S02]  /*0ad0*/  IMAD R15, R2, R3, R17 ;  /* 0x00000003020f7224 */ /* 0x000fe400078e0211 */
[----:B------:R-:W-:-:S04]  /*0ae0*/  IMAD.HI.U32 R3, R6, R23, RZ ;  /* 0x0000001706037227 */ /* 0x000fc800078e00ff */
[----:B------:R-:W-:Y:S02]  /*0af0*/  IMAD.MOV R10, RZ, RZ, -R10 ;  /* 0x000000ffff0a7224 */ /* 0x000fe400078e0a0a */
[----:B------:R-:W-:Y:S02]  /*0b00*/  IMAD.MOV R3, RZ, RZ, -R3 ;  /* 0x000000ffff037224 */ /* 0x000fe400078e0a03 */
[--C-:B------:R-:W-:Y:S01]  /*0b10*/  @!P5 IMAD.IADD R21, R21, 0x1, -R2.reuse ;  /* 0x000000011515d824 */ /* 0x100fe200078e0a02 */
[----:B------:R-:W-:Y:S01]  /*0b20*/  ISETP.GE.AND P5, PT, R8, RZ, PT ;  /* 0x000000ff0800720c */ /* 0x000fe20003fa6270 */
[C---:B------:R-:W-:Y:S02]  /*0b30*/  IMAD R17, R2.reuse, R10, R19 ;  /* 0x0000000a02117224 */ /* 0x040fe400078e0213 */
[C---:B------:R-:W-:Y:S02]  /*0b40*/  IMAD R19, R2.reuse, R3, R23 ;  /* 0x0000000302137224 */ /* 0x040fe400078e0217 */
[----:B------:R-:W-:Y:S01]  /*0b50*/  @!P6 IMAD.IADD R7, R7, 0x1, -R2 ;  /* 0x000000010707e824 */ /* 0x000fe200078e0a02 */
[----:B------:R-:W-:Y:S01]  /*0b60*/  ISETP.GT.U32.AND P6, PT, R2, R13, PT ;  /* 0x0000000d0200720c */ /* 0x000fe20003fc4070 */
[----:B------:R-:W-:-:S02]  /*0b70*/  IMAD.MOV.U32 R3, RZ, RZ, R21 ;  /* 0x000000ffff037224 */ /* 0x000fc400078e0015 */
[----:B------:R-:W-:Y:S02]  /*0b80*/  @!P3 IMAD.IADD R11, R11, 0x1, -R2 ;  /* 0x000000010b0bb824 */ /* 0x000fe400078e0a02 */
[----:B------:R-:W-:Y:S01]  /*0b90*/  @!P1 IMAD.MOV R3, RZ, RZ, -R3 ;  /* 0x000000ffff039224 */ /* 0x000fe200078e0a03 */
[----:B------:R-:W-:Y:S01]  /*0ba0*/  ISETP.GT.U32.AND P1, PT, R2, R15, PT ;  /* 0x0000000f0200720c */ /* 0x000fe20003f24070 */
[----:B------:R-:W-:Y:S01]  /*0bb0*/  IMAD.HI.U32 R10, R6, R25, RZ ;  /* 0x00000019060a7227 */ /* 0x000fe200078e00ff */
[----:B------:R-:W-:-:S03]  /*0bc0*/  ISETP.GT.U32.AND P3, PT, R2, R11, PT ;  /* 0x0000000b0200720c */ /* 0x000fc60003f64070 */
[----:B------:R-:W-:Y:S02]  /*0bd0*/  IMAD.MOV R10, RZ, RZ, -R10 ;  /* 0x000000ffff0a7224 */ /* 0x000fe400078e0a0a */
[--C-:B------:R-:W-:Y:S01]  /*0be0*/  @!P6 IMAD.IADD R13, R13, 0x1, -R2.reuse ;  /* 0x000000010d0de824 */ /* 0x100fe200078e0a02 */
[C---:B------:R-:W-:Y:S01]  /*0bf0*/  ISETP.GT.U32.AND P6, PT, R2.reuse, R19, PT ;  /* 0x000000130200720c */ /* 0x040fe20003fc4070 */
[C---:B------:R-:W-:Y:S02]  /*0c00*/  IMAD R21, R2.reuse, R10, R25 ;  /* 0x0000000a02157224 */ /* 0x040fe400078e0219 */
[----:B------:R-:W-:Y:S01]  /*0c10*/  @!P5 IMAD.MOV R7, RZ, RZ, -R7 ;  /* 0x000000ffff07d224 */ /* 0x000fe200078e0a07 */
[C---:B------:R-:W-:Y:S01]  /*0c20*/  ISETP.GT.U32.AND P5, PT, R2.reuse, R17, PT ;  /* 0x000000110200720c */ /* 0x040fe20003fa4070 */
[--C-:B------:R-:W-:Y:S01]  /*0c30*/  @!P1 IMAD.IADD R15, R15, 0x1, -R2.reuse ;  /* 0x000000010f0f9824 */ /* 0x100fe200078e0a02 */
[----:B------:R-:W-:Y:S01]  /*0c40*/  ISETP.GT.U32.AND P1, PT, R2, R13, PT ;  /* 0x0000000d0200720c */ /* 0x000fe20003f24070 */
[----:B------:R-:W-:Y:S01]  /*0c50*/  @!P3 IMAD.IADD R11, R11, 0x1, -R2 ;  /* 0x000000010b0bb824 */ /* 0x000fe200078e0a02 */
[----:B------:R-:W-:Y:S01]  /*0c60*/  ISETP.GE.AND P3, PT, R14, RZ, PT ;  /* 0x000000ff0e00720c */ /* 0x000fe20003f66270 */
[----:B------:R-:W-:Y:S01]  /*0c70*/  IMAD.HI.U32 R12, R6, R27, RZ ;  /* 0x0000001b060c7227 */ /* 0x000fe200078e00ff */
[----:B------:R-:W-:-:S03]  /*0c80*/  LOP3.LUT R14, R8, 0x40, RZ, 0xfc, !PT ;  /* 0x00000040080e7812 */ /* 0x000fc600078efcff */
[----:B------:R-:W-:Y:S01]  /*0c90*/  @!P6 IMAD.IADD R19, R19, 0x1, -R2 ;  /* 0x000000011313e824 */ /* 0x000fe200078e0a02 */
[----:B------:R-:W-:Y:S01]  /*0ca0*/  IABS R25, R14 ;  /* 0x0000000e00197213 */ /* 0x000fe20000000000 */
[----:B------:R-:W-:Y:S02]  /*0cb0*/  IMAD.MOV R12, RZ, RZ, -R12 ;  /* 0x000000ffff0c7224 */ /* 0x000fe400078e0a0c */
[--C-:B------:R-:W-:Y:S01]  /*0cc0*/  @!P5 IMAD.IADD R17, R17, 0x1, -R2.reuse ;  /* 0x000000011111d824 */ /* 0x100fe200078e0a02 */
[C---:B------:R-:W-:Y:S01]  /*0cd0*/  ISETP.GT.U32.AND P6, PT, R2.reuse, R19, PT ;  /* 0x000000130200720c */ /* 0x040fe20003fc4070 */
[----:B------:R-:W-:Y:S01]  /*0ce0*/  @!P1 IMAD.IADD R13, R13, 0x1, -R2 ;  /* 0x000000010d0d9824 */ /* 0x000fe200078e0a02 */
[----:B------:R-:W-:Y:S01]  /*0cf0*/  ISETP.GT.U32.AND P1, PT, R2, R21, PT ;  /* 0x000000150200720c */ /* 0x000fe20003f24070 */
[----:B------:R-:W-:Y:S01]  /*0d00*/  IMAD.HI.U32 R10, R6, R25, RZ ;  /* 0x00000019060a7227 */ /* 0x000fe200078e00ff */
[----:B------:R-:W-:-:S03]  /*0d10*/  ISETP.GT.U32.AND P5, PT, R2, R15, PT ;  /* 0x0000000f0200720c */ /* 0x000fc60003fa4070 */
[----:B------:R-:W-:Y:S02]  /*0d20*/  IMAD.MOV R10, RZ, RZ, -R10 ;  /* 0x000000ffff0a7224 */ /* 0x000fe400078e0a0a */
[----:B------:R-:W-:Y:S01]  /*0d30*/  @!P4 IMAD.MOV R11, RZ, RZ, -R11 ;  /* 0x000000ffff0bc224 */ /* 0x000fe200078e0a0b */
[C---:B------:R-:W-:Y:S01]  /*0d40*/  ISETP.GT.U32.AND P4, PT, R2.reuse, R17, PT ;  /* 0x000000110200720c */ /* 0x040fe20003f84070 */
[----:B------:R-:W-:Y:S02]  /*0d50*/  IMAD R25, R2, R10, R25 ;  /* 0x0000000a02197224 */ /* 0x000fe400078e0219 */
[----:B------:R-:W-:Y:S02]  /*0d60*/  @!P2 IMAD.MOV R13, RZ, RZ, -R13 ;  /* 0x000000ffff0da224 */ /* 0x000fe400078e0a0d */
[----:B------:R-:W-:Y:S01]  /*0d70*/  @!P1 IMAD.IADD R21, R21, 0x1, -R2 ;  /* 0x0000000115159824 */ /* 0x000fe200078e0a02 */
[----:B------:R-:W-:Y:S01]  /*0d80*/  ISETP.GE.AND P1, PT, R18, RZ, PT ;  /* 0x000000ff1200720c */ /* 0x000fe20003f26270 */
[----:B------:R-:W-:Y:S01]  /*0d90*/  IMAD R23, R2, R12, R27 ;  /* 0x0000000c02177224 */ /* 0x000fe200078e021b */
[----:B------:R-:W-:Y:S01]  /*0da0*/  LOP3.LUT R18, R8, 0x80, RZ, 0xfc, !PT ;  /* 0x0000008008127812 */ /* 0x000fe200078efcff */
[----:B------:R-:W-:Y:S01]  /*0db0*/  IMAD.HI.U32 R12, R6, R31, RZ ;  /* 0x0000001f060c7227 */ /* 0x000fe200078e00ff */
[----:B------:R-:W-:-:S02]  /*0dc0*/  ISETP.GT.U32.AND P2, PT, R2, R21, PT ;  /* 0x000000150200720c */ /* 0x000fc40003f44070 */
[----:B------:R-:W-:Y:S01]  /*0dd0*/  IABS R43, R18 ;  /* 0x00000012002b7213 */ /* 0x000fe20000000000 */
[----:B------:R-:W-:Y:S01]  /*0de0*/  @!P6 IMAD.IADD R19, R19, 0x1, -R2 ;  /* 0x000000011313e824 */ /* 0x000fe200078e0a02 */
[----:B------:R-:W-:Y:S01]  /*0df0*/  ISETP.GT.U32.AND P6, PT, R2, R25, PT ;  /* 0x000000190200720c */ /* 0x000fe20003fc4070 */
[----:B------:R-:W-:-:S04]  /*0e00*/  IMAD.HI.U32 R10, R6, R29, RZ ;  /* 0x0000001d060a7227 */ /* 0x000fc800078e00ff */
[----:B------:R-:W-:Y:S02]  /*0e10*/  IMAD.MOV R12, RZ, RZ, -R12 ;  /* 0x000000ffff0c7224 */ /* 0x000fe400078e0a0c */
[----:B------:R-:W-:Y:S01]  /*0e20*/  @!P5 IMAD.IADD R15, R15, 0x1, -R2 ;  /* 0x000000010f0fd824 */ /* 0x000fe200078e0a02 */
[C---:B------:R-:W-:Y:S01]  /*0e30*/  ISETP.GT.U32.AND P5, PT, R2.reuse, R23, PT ;  /* 0x000000170200720c */ /* 0x040fe20003fa4070 */
[----:B------:R-:W-:Y:S02]  /*0e40*/  IMAD.MOV R10, RZ, RZ, -R10 ;  /* 0x000000ffff0a7224 */ /* 0x000fe400078e0a0a */
[----:B------:R-:W-:Y:S01]  /*0e50*/  IMAD R31, R2, R12, R31 ;  /* 0x0000000c021f7224 */ /* 0x000fe200078e021f */
[----:B------:R-:W-:Y:S01]  /*0e60*/  LOP3.LUT R12, R8, 0x60, RZ, 0xfc, !PT ;  /* 0x00000060080c7812 */ /* 0x000fe200078efcff */
[--C-:B------:R-:W-:Y:S01]  /*0e70*/  @!P4 IMAD.IADD R17, R17, 0x1, -R2.reuse ;  /* 0x000000011111c824 */ /* 0x100fe200078e0a02 */
[----:B------:R-:W-:Y:S01]  /*0e80*/  ISETP.GE.AND P4, PT, R16, RZ, PT ;  /* 0x000000ff1000720c */ /* 0x000fe20003f86270 */
[----:B------:R-:W-:Y:S01]  /*0e90*/  IMAD R29, R2, R10, R29 ;  /* 0x0000000a021d7224 */ /* 0x000fe200078e021d */
[----:B------:R-:W-:Y:S01]  /*0ea0*/  LOP3.LUT R16, R8, 0x58, RZ, 0xfc, !PT ;  /* 0x0000005808107812 */ /* 0x000fe200078efcff */
[--C-:B------:R-:W-:Y:S01]  /*0eb0*/  @!P2 IMAD.IADD R21, R21, 0x1, -R2.reuse ;  /* 0x000000011515a824 */ /* 0x100fe200078e0a02 */
[C---:B------:R-:W-:Y:S01]  /*0ec0*/  ISETP.GT.U32.AND P2, PT, R2.reuse, R31, PT ;  /* 0x0000001f0200720c */ /* 0x040fe20003f44070 */
[--C-:B------:R-:W-:Y:S01]  /*0ed0*/  @!P6 IMAD.IADD R25, R25, 0x1, -R2.reuse ;  /* 0x000000011919e824 */ /* 0x100fe200078e0a02 */
[----:B------:R-:W-:Y:S01]  /*0ee0*/  IABS R33, R16 ;  /* 0x0000001000217213 */ /* 0x000fe20000000000 */
[----:B------:R-:W-:Y:S01]  /*0ef0*/  @!P3 IMAD.MOV R17, RZ, RZ, -R17 ;  /* 0x000000ffff11b224 */ /* 0x000fe200078e0a11 */
[C---:B------:R-:W-:Y:S01]  /*0f00*/  ISETP.GT.U32.AND P3, PT, R2.reuse, R29, PT ;  /* 0x0000001d0200720c */ /* 0x040fe20003f64070 */
[----:B------:R-:W-:Y:S01]  /*0f10*/  @!P5 IMAD.IADD R23, R23, 0x1, -R2 ;  /* 0x000000011717d824 */ /* 0x000fe200078e0a02 */
[----:B------:R-:W-:Y:S01]  /*0f20*/  IABS R35, R12 ;  /* 0x0000000c00237213 */ /* 0x000fe20000000000 */
[----:B------:R-:W-:Y:S01]  /*0f30*/  @!P0 IMAD.MOV R15, RZ, RZ, -R15 ;  /* 0x000000ffff0f8224 */ /* 0x000fe200078e0a0f */
[----:B------:R-:W-:Y:S01]  /*0f40*/  ISETP.GT.U32.AND P0, PT, R2, R25, PT ;  /* 0x000000190200720c */ /* 0x000fe20003f04070 */
[----:B------:R-:W-:Y:S01]  /*0f50*/  IMAD.HI.U32 R10, R6, R33, RZ ;  /* 0x00000021060a7227 */ /* 0x000fe200078e00ff */
[----:B------:R-:W-:-:S02]  /*0f60*/  ISETP.GT.U32.AND P6, PT, R2, R23, PT ;  /* 0x000000170200720c */ /* 0x000fc40003fc4070 */
[----:B------:R-:W-:Y:S01]  /*0f70*/  ISETP.GE.AND P5, PT, R20, RZ, PT ;  /* 0x000000ff1400720c */ /* 0x000fe20003fa6270 */
[----:B------:R-:W-:Y:S01]  /*0f80*/  IMAD.MOV R10, RZ, RZ, -R10 ;  /* 0x000000ffff0a7224 */ /* 0x000fe200078e0a0a */
[----:B------:R-:W-:Y:S01]  /*0f90*/  LOP3.LUT R20, R8, 0xb0, RZ, 0xfc, !PT ;  /* 0x000000b008147812 */ /* 0x000fe200078efcff */
[--C-:B------:R-:W-:Y:S02]  /*0fa0*/  @!P2 IMAD.IADD R31, R31, 0x1, -R2.reuse ;  /* 0x000000011f1fa824 */ /* 0x100fe400078e0a02 */
[----:B------:R-:W-:Y:S01]  /*0fb0*/  @!P4 IMAD.MOV R19, RZ, RZ, -R19 ;  /* 0x000000ffff13c224 */ /* 0x000fe200078e0a13 */
[----:B------:R-:W-:Y:S01]  /*0fc0*/  ISETP.GE.AND P4, PT, R14, RZ, PT ;  /* 0x000000ff0e00720c */ /* 0x000fe20003f86270 */
[----:B------:R-:W-:Y:S01]  /*0fd0*/  @!P3 IMAD.IADD R29, R29, 0x1, -R2 ;  /* 0x000000011d1db824 */ /* 0x000fe200078e0a02 */
[----:B------:R-:W-:Y:S01]  /*0fe0*/  LOP3.LUT R14, R8, 0x68, RZ, 0xfc, !PT ;  /* 0x00000068080e7812 */ /* 0x000fe200078efcff */
[----:B------:R-:W-:Y:S01]  /*0ff0*/  IMAD R33, R2, R10, R33 ;  /* 0x0000000a02217224 */ /* 0x000fe200078e0221 */
[----:B------:R-:W-:Y:S01]  /*1000*/  ISETP.GE.AND P3, PT, R16, RZ, PT ;  /* 0x000000ff1000720c */ /* 0x000fe20003f66270 */
[----:B------:R-:W-:Y:S01]  /*1010*/  @!P1 IMAD.MOV R21, RZ, RZ, -R21 ;  /* 0x000000ffff159224 */ /* 0x000fe200078e0a15 */
[----:B------:R-:W-:Y:S01]  /*1020*/  ISETP.GT.U32.AND P1, PT, R2, R31, PT ;  /* 0x0000001f0200720c */ /* 0x000fe20003f24070 */
[----:B------:R-:W-:Y:S01]  /*1030*/  IMAD.HI.U32 R10, R6, R35, RZ ;  /* 0x00000023060a7227 */ /* 0x000fe200078e00ff */
[----:B------:R-:W-:-:S02]  /*1040*/  ISETP.GT.U32.AND P2, PT, R2, R29, PT ;  /* 0x0000001d0200720c */ /* 0x000fc40003f44070 */
[----:B------:R-:W-:Y:S01]  /*1050*/  IABS R37, R14 ;  /* 0x0000000e00257213 */ /* 0x000fe20000000000 */
[----:B------:R-:W-:Y:S01]  /*1060*/  @!P0 IMAD.IADD R25, R25, 0x1, -R2 ;  /* 0x0000000119198824 */ /* 0x000fe200078e0a02 */
[----:B------:R-:W-:Y:S01]  /*1070*/  LOP3.LUT R16, R8, 0x78, RZ, 0xfc, !PT ;  /* 0x0000007808107812 */ /* 0x000fe200078efcff */
[----:B------:R-:W-:Y:S01]  /*1080*/  IMAD.MOV R10, RZ, RZ, -R10 ;  /* 0x000000ffff0a7224 */ /* 0x000fe200078e0a0a */
[----:B------:R-:W-:Y:S01]  /*1090*/  ISETP.GE.AND P0, PT, R24, RZ, PT ;  /* 0x000000ff1800720c */ /* 0x000fe20003f06270 */
[----:B------:R-:W-:Y:S01]  /*10a0*/  @!P6 IMAD.IADD R23, R23, 0x1, -R2 ;  /* 0x000000011717e824 */ /* 0x000fe200078e0a02 */
[----:B------:R-:W-:Y:S01]  /*10b0*/  ISETP.GE.AND P6, PT, R22, RZ, PT ;  /* 0x000000ff1600720c */ /* 0x000fe20003fc6270 */
[----:B------:R-:W-:Y:S01]  /*10c0*/  IMAD.MOV.U32 R27, RZ, RZ, R25 ;  /* 0x000000ffff1b7224 */ /* 0x000fe200078e0019 */
[----:B------:R-:W-:Y:S01]  /*10d0*/  IABS R41, R16 ;  /* 0x0000001000297213 */ /* 0x000fe20000000000 */
[----:B------:R-:W-:Y:S01]  /*10e0*/  IMAD R25, R2, R10, R35 ;  /* 0x0000000a02197224 */ /* 0x000fe200078e0223 */
[----:B------:R-:W-:Y:S01]  /*10f0*/  LOP3.LUT R22, R8, 0xb8, RZ, 0xfc, !PT ;  /* 0x000000b808167812 */ /* 0x000fe200078efcff */
[----:B------:R-:W-:Y:S01]  /*1100*/  IMAD.HI.U32 R10, R6, R37, RZ ;  /* 0x00000025060a7227 */ /* 0x000fe200078e00ff */
[----:B------:R-:W-:-:S02]  /*1110*/  IABS R55, R20 ;  /* 0x0000001400377213 */ /* 0x000fc40000000000 */
[----:B------:R-:W-:Y:S01]  /*1120*/  IABS R57, R22 ;  /* 0x0000001600397213 */ /* 0x000fe20000000000 */
[----:B------:R-:W-:Y:S02]  /*1130*/  IMAD.MOV R10, RZ, RZ, -R10 ;  /* 0x000000ffff0a7224 */ /* 0x000fe400078e0a0a */
[--C-:B------:R-:W-:Y:S01]  /*1140*/  @!P1 IMAD.IADD R31, R31, 0x1, -R2.reuse ;  /* 0x000000011f1f9824 */ /* 0x100fe200078e0a02 */
[----:B------:R-:W-:Y:S01]  /*1150*/  ISETP.GT.U32.AND P1, PT, R2, R25, PT ;  /* 0x000000190200720c */ /* 0x000fe20003f24070 */
[--C-:B------:R-:W-:Y:S01]  /*1160*/  @!P2 IMAD.IADD R29, R29, 0x1, -R2.reuse ;  /* 0x000000011d1da824 */ /* 0x100fe200078e0a02 */
[----:B------:R-:W-:Y:S01]  /*1170*/  ISETP.GE.AND P2, PT, R14, RZ, PT ;  /* 0x000000ff0e00720c */ /* 0x000fe20003f46270 */
[----:B------:R-:W-:Y:S02]  /*1180*/  IMAD R37, R2, R10, R37 ;  /* 0x0000000a02257224 */ /* 0x000fe400078e0225 */
[----:B------:R-:W-:Y:S01]  /*1190*/  @!P5 IMAD.MOV R23, RZ, RZ, -R23 ;  /* 0x000000ffff17d224 */ /* 0x000fe200078e0a17 */
[----:B------:R-:W-:Y:S01]  /*11a0*/  ISETP.GE.AND P5, PT, R12, RZ, PT ;  /* 0x000000ff0c00720c */ /* 0x000fe20003fa6270 */
[----:B------:R-:W-:Y:S01]  /*11b0*/  @!P6 IMAD.MOV R29, RZ, RZ, -R29 ;  /* 0x000000ffff1de224 */ /* 0x000fe200078e0a1d */
[----:B------:R-:W-:Y:S01]  /*11c0*/  ISETP.GT.U32.AND P6, PT, R2, R37, PT ;  /* 0x000000250200720c */ /* 0x000fe20003fc4070 */
[----:B------:R-:W-:Y:S01]  /*11d0*/  @!P4 IMAD.MOV R27, RZ, RZ, -R27 ;  /* 0x000000ffff1bc224 */ /* 0x000fe200078e0a1b */
[----:B------:R-:W-:Y:S01]  /*11e0*/  LOP3.LUT R12, R8, 0x70, RZ, 0xfc, !PT ;  /* 0x00000070080c7812 */ /* 0x000fe200078efcff */
[----:B------:R-:W-:Y:S01]  /*11f0*/  @!P0 IMAD.MOV R31, RZ, RZ, -R31 ;  /* 0x000000ffff1f8224 */ /* 0x000fe200078e0a1f */
[----:B------:R-:W-:Y:S01]  /*1200*/  ISETP.GT.U32.AND P4, PT, R2, R33, PT ;  /* 0x000000210200720c */ /* 0x000fe20003f84070 */
[----:B------:R-:W-:Y:S01]  /*1210*/  @!P1 IMAD.IADD R25, R25, 0x1, -R2 ;  /* 0x0000000119199824 */ /* 0x000fe200078e0a02 */
[----:B------:R-:W-:Y:S01]  /*1220*/  IABS R39, R12 ;  /* 0x0000000c00277213 */ /* 0x000fe20000000000 */
[----:B------:R-:W-:Y:S01]  /*1230*/  IMAD R26, R4, 0x80, R9 ;  /* 0x00000080041a7824 */ /* 0x000fe200078e0209 */
[----:B------:R-:W-:Y:S01]  /*1240*/  ISETP.GE.AND P0, PT, R12, RZ, PT ;  /* 0x000000ff0c00720c */ /* 0x000fe20003f06270 */
[----:B------:R-:W-:Y:S01]  /*1250*/  IMAD.HI.U32 R12, R6, R43, RZ ;  /* 0x0000002b060c7227 */ /* 0x000fe200078e00ff */
[----:B------:R-:W-:-:S02]  /*1260*/  ISETP.GT.U32.AND P1, PT, R2, R25, PT ;  /* 0x000000190200720c */ /* 0x000fc40003f24070 */
[----:B------:R-:W-:Y:S01]  /*1270*/  STL [R1+0xb0], R26 ;  /* 0x0000b01a01007387 */ /* 0x000fe20000100800 */
[----:B------:R-:W-:-:S04]  /*1280*/  IMAD.HI.U32 R10, R6, R39, RZ ;  /* 0x00000027060a7227 */ /* 0x000fc800078e00ff */
[----:B------:R-:W-:Y:S02]  /*1290*/  @!P6 IMAD.IADD R37, R37, 0x1, -R2 ;  /* 0x000000012525e824 */ /* 0x000fe400078e0a02 */
[----:B------:R-:W-:Y:S02]  /*12a0*/  IMAD.MOV R14, RZ, RZ, -R10 ;  /* 0x000000ffff0e7224 */ /* 0x000fe400078e0a0a */
[----:B------:R-:W-:Y:S01]  /*12b0*/  IMAD.HI.U32 R10, R6, R41, RZ ;  /* 0x00000029060a7227 */ /* 0x000fe200078e00ff */
[----:B------:R-:W-:-:S03]  /*12c0*/  ISETP.GT.U32.AND P6, PT, R2, R37, PT ;  /* 0x000000250200720c */ /* 0x000fc60003fc4070 */
[----:B------:R-:W-:Y:S02]  /*12d0*/  IMAD.MOV R10, RZ, RZ, -R10 ;  /* 0x000000ffff0a7224 */ /* 0x000fe400078e0a0a */
[--C-:B------:R-:W-:Y:S02]  /*12e0*/  @!P1 IMAD.IADD R25, R25, 0x1, -R2.reuse ;  /* 0x0000000119199824 */ /* 0x100fe400078e0a02 */
[----:B------:R-:W-:Y:S01]  /*12f0*/  IMAD R41, R2, R10, R41 ;  /* 0x0000000a02297224 */ /* 0x000fe200078e0229 */
[----:B------:R-:W-:Y:S01]  /*1300*/  LOP3.LUT R10, R8, 0x88, RZ, 0xfc, !PT ;  /* 0x00000088080a7812 */ /* 0x000fe200078efcff */
[----:B------:R-:W-:Y:S02]  /*1310*/  IMAD.MOV.U32 R35, RZ, RZ, R25 ;  /* 0x000000ffff237224 */ /* 0x000fe400078e0019 */
[--C-:B------:R-:W-:Y:S01]  /*1320*/  @!P4 IMAD.IADD R33, R33, 0x1, -R2.reuse ;  /* 0x000000012121c824 */ /* 0x100fe200078e0a02 */
[----:B------:R-:W-:Y:S01]  /*1330*/  IABS R25, R10 ;  /* 0x0000000a00197213 */ /* 0x000fe20000000000 */
[----:B------:R-:W-:Y:S01]  /*1340*/  @!P5 IMAD.MOV R35, RZ, RZ, -R35 ;  /* 0x000000ffff23d224 */ /* 0x000fe200078e0a23 */
[----:B------:R-:W-:Y:S01]  /*1350*/  ISETP.GE.AND P5, PT, R10, RZ, PT ;  /* 0x000000ff0a00720c */ /* 0x000fe20003fa6270 */
[----:B------:R-:W-:Y:S01]  /*1360*/  @!P6 IMAD.IADD R37, R37, 0x1, -R2 ;  /* 0x000000012525e824 */ /* 0x000fe200078e0a02 */
[C---:B------:R-:W-:Y:S01]  /*1370*/  ISETP.GT.U32.AND P6, PT, R2.reuse, R41, PT ;  /* 0x000000290200720c */ /* 0x040fe20003fc4070 */
[----:B------:R-:W-:Y:S01]  /*1380*/  IMAD.MOV R12, RZ, RZ, -R12 ;  /* 0x000000ffff0c7224 */ /* 0x000fe200078e0a0c */
[----:B------:R-:W-:Y:S01]  /*1390*/  ISETP.GT.U32.AND P4, PT, R2, R33, PT ;  /* 0x000000210200720c */ /* 0x000fe20003f84070 */
[----:B------:R-:W-:-:S04]  /*13a0*/  IMAD.HI.U32 R10, R6, R25, RZ ;  /* 0x00000019060a7227 */ /* 0x000fc800078e00ff */
[----:B------:R-:W-:Y:S01]  /*13b0*/  IMAD R43, R2, R12, R43 ;  /* 0x0000000c022b7224 */ /* 0x000fe200078e022b */
[----:B------:R-:W-:Y:S01]  /*13c0*/  LOP3.LUT R12, R8, 0x90, RZ, 0xfc, !PT ;  /* 0x00000090080c7812 */ /* 0x000fe200078efcff */
[----:B------:R-:W-:Y:S02]  /*13d0*/  IMAD.MOV R10, RZ, RZ, -R10 ;  /* 0x000000ffff0a7224 */ /* 0x000fe400078e0a0a */
[C---:B------:R-:W-:Y:S01]  /*13e0*/  IMAD R39, R2.reuse, R14, R39 ;  /* 0x0000000e02277224 */ /* 0x040fe200078e0227 */
[----:B------:R-:W-:Y:S01]  /*13f0*/  IABS R47, R12 ;  /* 0x0000000c002f7213 */ /* 0x000fe20000000000 */
[----:B------:R-:W-:Y:S01]  /*1400*/  @!P2 IMAD.MOV R37, RZ, RZ, -R37 ;  /* 0x000000ffff25a224 */ /* 0x000fe200078e0a25 */
[C---:B------:R-:W-:Y:S01]  /*1410*/  ISETP.GT.U32.AND P2, PT, R2.reuse, R43, PT ;  /* 0x0000002b0200720c */ /* 0x040fe20003f44070 */
[C---:B------:R-:W-:Y:S01]  /*1420*/  IMAD R25, R2.reuse, R10, R25 ;  /* 0x0000000a02197224 */ /* 0x040fe200078e0219 */
[----:B------:R-:W-:Y:S01]  /*1430*/  ISETP.GT.U32.AND P1, PT, R2, R39, PT ;  /* 0x000000270200720c */ /* 0x000fe20003f24070 */
[----:B------:R-:W-:-:S02]  /*1440*/  @!P6 IMAD.IADD R41, R41, 0x1, -R2 ;  /* 0x000000012929e824 */ /* 0x000fc400078e0a02 */
[--C-:B------:R-:W-:Y:S01]  /*1450*/  @!P4 IMAD.IADD R33, R33, 0x1, -R2.reuse ;  /* 0x000000012121c824 */ /* 0x100fe200078e0a02 */
[----:B------:R-:W-:Y:S01]  /*1460*/  ISETP.GT.U32.AND P6, PT, R2, R25, PT ;  /* 0x000000190200720c */ /* 0x000fe20003fc4070 */
[----:B------:R-:W-:Y:S01]  /*1470*/  IMAD.HI.U32 R10, R6, R47, RZ ;  /* 0x0000002f060a7227 */ /* 0x000fe200078e00ff */
[----:B------:R-:W-:Y:S02]  /*1480*/  ISETP.GE.AND P4, PT, R16, RZ, PT ;  /* 0x000000ff1000720c */ /* 0x000fe40003f86270 */
[----:B------:R-:W-:Y:S01]  /*1490*/  LOP3.LUT R16, R8, 0x98, RZ, 0xfc, !PT ;  /* 0x0000009808107812 */ /* 0x000fe200078efcff */
[----:B------:R-:W-:Y:S01]  /*14a0*/  @!P3 IMAD.MOV R33, RZ, RZ, -R33 ;  /* 0x000000ffff21b224 */ /* 0x000fe200078e0a21 */
[----:B------:R-:W-:Y:S01]  /*14b0*/  ISETP.GE.AND P3, PT, R18, RZ, PT ;  /* 0x000000ff1200720c */ /* 0x000fe20003f66270 */
[--C-:B------:R-:W-:Y:S01]  /*14c0*/  @!P2 IMAD.IADD R43, R43, 0x1, -R2.reuse ;  /* 0x000000012b2ba824 */ /* 0x100fe200078e0a02 */
[----:B------:R-:W-:Y:S01]  /*14d0*/  LOP3.LUT R18, R8, 0xa0, RZ, 0xfc, !PT ;  /* 0x000000a008127812 */ /* 0x000fe200078efcff */
[----:B------:R-:W-:Y:S01]  /*14e0*/  @!P1 IMAD.IADD R39, R39, 0x1, -R2 ;  /* 0x0000000127279824 */ /* 0x000fe200078e0a02 */
[----:B------:R-:W-:Y:S01]  /*14f0*/  IABS R49, R16 ;  /* 0x0000001000317213 */ /* 0x000fe20000000000 */
[----:B------:R-:W-:Y:S01]  /*1500*/  IMAD.MOV R10, RZ, RZ, -R10 ;  /* 0x000000ffff0a7224 */ /* 0x000fe200078e0a0a */
[----:B------:R-:W-:Y:S01]  /*1510*/  IABS R51, R18 ;  /* 0x0000001200337213 */ /* 0x000fe20000000000 */
[----:B------:R-:W-:Y:S01]  /*1520*/  @!P6 IMAD.IADD R25, R25, 0x1, -R2 ;  /* 0x000000011919e824 */ /* 0x000fe200078e0a02 */
[C---:B------:R-:W-:Y:S01]  /*1530*/  ISETP.GT.U32.AND P6, PT, R2.reuse, R43, PT ;  /* 0x0000002b0200720c */ /* 0x040fe20003fc4070 */
[C---:B------:R-:W-:Y:S01]  /*1540*/  IMAD R47, R2.reuse, R10, R47 ;  /* 0x0000000a022f7224 */ /* 0x040fe200078e022f */
[----:B------:R-:W-:Y:S01]  /*1550*/  ISETP.GT.U32.AND P1, PT, R2, R39, PT ;  /* 0x000000270200720c */ /* 0x000fe20003f24070 */
[----:B------:R-:W-:Y:S01]  /*1560*/  IMAD.HI.U32 R14, R6, R51, RZ ;  /* 0x00000033060e7227 */ /* 0x000fe200078e00ff */
[----:B------:R-:W-:-:S03]  /*1570*/  ISETP.GT.U32.AND P2, PT, R2, R41, PT ;  /* 0x000000290200720c */ /* 0x000fc60003f44070 */
[----:B------:R-:W-:-:S04]  /*1580*/  IMAD.MOV R14, RZ, RZ, -R14 ;  /* 0x000000ffff0e7224 */ /* 0x000fc800078e0a0e */
[----:B------:R-:W-:Y:S01]  /*1590*/  IMAD R51, R2, R14, R51 ;  /* 0x0000000e02337224 */ /* 0x000fe200078e0233 */
[----:B------:R-:W-:Y:S01]  /*15a0*/  LOP3.LUT R14, R8, 0xa8, RZ, 0xfc, !PT ;  /* 0x000000a8080e7812 */ /* 0x000fe200078efcff */
[--C-:B------:R-:W-:Y:S02]  /*15b0*/  @!P6 IMAD.IADD R43, R43, 0x1, -R2.reuse ;  /* 0x000000012b2be824 */ /* 0x100fe400078e0a02 */
[--C-:B------:R-:W-:Y:S01]  /*15c0*/  @!P1 IMAD.IADD R39, R39, 0x1, -R2.reuse ;  /* 0x0000000127279824 */ /* 0x100fe200078e0a02 */
[----:B------:R-:W-:Y:S01]  /*15d0*/  ISETP.GT.U32.AND P6, PT, R2, R51, PT ;  /* 0x000000330200720c */ /* 0x000fe20003fc4070 */
[----:B------:R-:W-:Y:S01]  /*15e0*/  @!P2 IMAD.IADD R41, R41, 0x1, -R2 ;  /* 0x000000012929a824 */ /* 0x000fe200078e0a02 */
[----:B------:R-:W-:Y:S01]  /*15f0*/  ISETP.GE.AND P1, PT, R12, RZ, PT ;  /* 0x000000ff0c00720c */ /* 0x000fe20003f26270 */
[----:B------:R-:W-:Y:S01]  /*1600*/  IMAD.HI.U32 R12, R6, R49, RZ ;  /* 0x00000031060c7227 */ /* 0x000fe200078e00ff */
[----:B------:R-:W-:Y:S02]  /*1610*/  IABS R53, R14 ;  /* 0x0000000e00357213 */ /* 0x000fe40000000000 */
[C---:B------:R-:W-:Y:S01]  /*1620*/  ISETP.GT.U32.AND P2, PT, R2.reuse, R47, PT ;  /* 0x0000002f0200720c */ /* 0x040fe20003f44070 */
[----:B------:R-:W-:Y:S01]  /*1630*/  @!P0 IMAD.MOV R39, RZ, RZ, -R39 ;  /* 0x000000ffff278224 */ /* 0x000fe200078e0a27 */
[----:B------:R-:W-:Y:S01]  /*1640*/  ISETP.GT.U32.AND P0, PT, R2, R25, PT ;  /* 0x000000190200720c */ /* 0x000fe20003f04070 */
[----:B------:R-:W-:-:S02]  /*1650*/  IMAD.MOV R12, RZ, RZ, -R12 ;  /* 0x000000ffff0c7224 */ /* 0x000fc400078e0a0c */
[----:B------:R-:W-:-:S04]  /*1660*/  IMAD.HI.U32 R10, R6, R53, RZ ;  /* 0x00000035060a7227 */ /* 0x000fc800078e00ff */
[----:B------:R-:W-:Y:S02]  /*1670*/  IMAD R49, R2, R12, R49 ;  /* 0x0000000c02317224 */ /* 0x000fe400078e0231 */
[----:B------:R-:W-:Y:S02]  /*1680*/  @!P6 IMAD.IADD R51, R51, 0x1, -R2 ;  /* 0x000000013333e824 */ /* 0x000fe400078e0a02 */
[----:B------:R-:W-:Y:S02]  /*1690*/  IMAD.MOV R12, RZ, RZ, -R10 ;  /* 0x000000ffff0c7224 */ /* 0x000fe400078e0a0a */
[----:B------:R-:W-:Y:S01]  /*16a0*/  IMAD.HI.U32 R10, R6, R55, RZ ;  /* 0x00000037060a7227 */ /* 0x000fe200078e00ff */
[----:B------:R-:W-:-:S03]  /*16b0*/  ISETP.GT.U32.AND P6, PT, R2, R51, PT ;  /* 0x000000330200720c */ /* 0x000fc60003fc4070 */
[----:B------:R-:W-:Y:S02]  /*16c0*/  IMAD R53, R2, R12, R53 ;  /* 0x0000000c02357224 */ /* 0x000fe400078e0235 */
[----:B------:R-:W-:-:S04]  /*16d0*/  IMAD.HI.U32 R12, R6, R57, RZ ;  /* 0x00000039060c7227 */ /* 0x000fc800078e00ff */
[----:B------:R-:W-:Y:S01]  /*16e0*/  @!P0 IMAD.IADD R25, R25, 0x1, -R2 ;  /* 0x0000000119198824 */ /* 0x000fe200078e0a02 */
[----:B------:R-:W-:Y:S01]  /*16f0*/  ISETP.GE.AND P0, PT, R16, RZ, PT ;  /* 0x000000ff1000720c */ /* 0x000fe20003f06270 */
[----:B------:R-:W-:Y:S01]  /*1700*/  @!P4 IMAD.MOV R41, RZ, RZ, -R41 ;  /* 0x000000ffff29c224 */ /* 0x000fe200078e0a29 */
[----:B------:R-:W-:Y:S01]  /*1710*/  ISETP.GT.U32.AND P4, PT, R2, R49, PT ;  /* 0x000000310200720c */ /* 0x000fe20003f84070 */
[----:B------:R-:W-:Y:S01]  /*1720*/  IMAD.MOV R10, RZ, RZ, -R10 ;  /* 0x000000ffff0a7224 */ /* 0x000fe200078e0a0a */
[----:B------:R-:W-:Y:S01]  /*1730*/  LOP3.LUT R16, R8, 0xc0, RZ, 0xfc, !PT ;  /* 0x000000c008107812 */ /* 0x000fe200078efcff */
[----:B------:R-:W-:Y:S02]  /*1740*/  IMAD.MOV R12, RZ, RZ, -R12 ;  /* 0x000000ffff0c7224 */ /* 0x000fe400078e0a0c */
[----:B------:R-:W-:Y:S02]  /*1750*/  IMAD.MOV.U32 R45, RZ, RZ, R25 ;  /* 0x000000ffff2d7224 */ /* 0x000fe400078e0019 */
[----:B------:R-:W-:-:S02]  /*1760*/  IMAD R25, R2, R10, R55 ;  /* 0x0000000a02197224 */ /* 0x000fc400078e0237 */
[C---:B------:R-:W-:Y:S01]  /*1770*/  IMAD R55, R2.reuse, R12, R57 ;  /* 0x0000000c02377224 */ /* 0x040fe200078e0239 */
[----:B------:R-:W-:Y:S01]  /*1780*/  IABS R57, R16 ;  /* 0x0000001000397213 */ /* 0x000fe20000000000 */
[--C-:B------:R-:W-:Y:S02]  /*1790*/  @!P6 IMAD.IADD R51, R51, 0x1, -R2.reuse ;  /* 0x000000013333e824 */ /* 0x100fe400078e0a02 */
[--C-:B------:R-:W-:Y:S01]  /*17a0*/  @!P2 IMAD.IADD R47, R47, 0x1, -R2.reuse ;  /* 0x000000012f2fa824 */ /* 0x100fe200078e0a02 */
[----:B------:R-:W-:Y:S01]  /*17b0*/  ISETP.GT.U32.AND P6, PT, R2, R55, PT ;  /* 0x000000370200720c */ /* 0x000fe20003fc4070 */
[----:B------:R-:W-:Y:S01]  /*17c0*/  @!P4 IMAD.IADD R49, R49, 0x1, -R2 ;  /* 0x000000013131c824 */ /* 0x000fe200078e0a02 */
[----:B------:R-:W-:Y:S01]  /*17d0*/  ISETP.GE.AND P2, PT, R18, RZ, PT ;  /* 0x000000ff1200720c */ /* 0x000fe20003f46270 */
[----:B------:R-:W-:Y:S01]  /*17e0*/  @!P5 IMAD.MOV R45, RZ, RZ, -R45 ;  /* 0x000000ffff2dd224 */ /* 0x000fe200078e0a2d */
[C---:B------:R-:W-:Y:S01]  /*17f0*/  ISETP.GT.U32.AND P4, PT, R2.reuse, R47, PT ;  /* 0x0000002f0200720c */ /* 0x040fe20003f84070 */
[----:B------:R-:W-:Y:S01]  /*1800*/  @!P3 IMAD.MOV R43, RZ, RZ, -R43 ;  /* 0x000000ffff2bb224 */ /* 0x000fe200078e0a2b */
[----:B------:R-:W-:Y:S01]  /*1810*/  ISETP.GT.U32.AND P5, PT, R2, R53, PT ;  /* 0x000000350200720c */ /* 0x000fe20003fa4070 */
[----:B------:R-:W-:Y:S01]  /*1820*/  IMAD.HI.U32 R10, R6, R57, RZ ;  /* 0x00000039060a7227 */ /* 0x000fe200078e00ff */
[----:B------:R-:W-:-:S02]  /*1830*/  ISETP.GT.U32.AND P3, PT, R2, R49, PT ;  /* 0x000000310200720c */ /* 0x000fc40003f64070 */
[----:B------:R-:W-:Y:S01]  /*1840*/  LOP3.LUT R18, R8, 0xc8, RZ, 0xfc, !PT ;  /* 0x000000c808127812 */ /* 0x000fe200078efcff */
[----:B------:R-:W-:Y:S02]  /*1850*/  IMAD.MOV R12, RZ, RZ, -R10 ;  /* 0x000000ffff0c7224 */ /* 0x000fe400078e0a0a */
[--C-:B------:R-:W-:Y:S01]  /*1860*/  @!P6 IMAD.IADD R55, R55, 0x1, -R2.reuse ;  /* 0x000000013737e824 */ /* 0x100fe200078e0a02 */
[----:B------:R-:W-:Y:S01]  /*1870*/  IABS R59, R18 ;  /* 0x00000012003b7213 */ /* 0x000fe20000000000 */
[----:B------:R-:W-:Y:S01]  /*1880*/  IMAD R57, R2, R12, R57 ;  /* 0x0000000c02397224 */ /* 0x000fe200078e0239 */
[----:B------:R-:W-:Y:S01]  /*1890*/  LOP3.LUT R12, R8, 0xf0, RZ, 0xfc, !PT ;  /* 0x000000f0080c7812 */ /* 0x000fe200078efcff */
[--C-:B------:R-:W-:Y:S01]  /*18a0*/  @!P4 IMAD.IADD R47, R47, 0x1, -R2.reuse ;  /* 0x000000012f2fc824 */ /* 0x100fe200078e0a02 */
[C---:B------:R-:W-:Y:S01]  /*18b0*/  ISETP.GT.U32.AND P6, PT, R2.reuse, R55, PT ;  /* 0x000000370200720c */ /* 0x040fe20003fc4070 */
[----:B------:R-:W-:Y:S01]  /*18c0*/  @!P5 IMAD.IADD R53, R53, 0x1, -R2 ;  /* 0x000000013535d824 */ /* 0x000fe200078e0a02 */
[----:B------:R-:W-:Y:S01]  /*18d0*/  ISETP.GT.U32.AND P4, PT, R2, R25, PT ;  /* 0x000000190200720c */ /* 0x000fe20003f84070 */
[----:B------:R-:W-:Y:S01]  /*18e0*/  IMAD.HI.U32 R10, R6, R59, RZ ;  /* 0x0000003b060a7227 */ /* 0x000fe200078e00ff */
[----:B------:R-:W-:-:S02]  /*18f0*/  ISETP.GE.AND P5, PT, R20, RZ, PT ;  /* 0x000000ff1400720c */ /* 0x000fc40003fa6270 */
[----:B------:R-:W-:Y:S01]  /*1900*/  LOP3.LUT R20, R8, 0xe0, RZ, 0xfc, !PT ;  /* 0x000000e008147812 */ /* 0x000fe200078efcff */
[----:B------:R-:W-:Y:S01]  /*1910*/  @!P3 IMAD.IADD R49, R49, 0x1, -R2 ;  /* 0x000000013131b824 */ /* 0x000fe200078e0a02 */
[----:B------:R-:W-:Y:S01]  /*1920*/  ISETP.GE.AND P3, PT, R14, RZ, PT ;  /* 0x000000ff0e00720c */ /* 0x000fe20003f66270 */
[----:B------:R-:W-:Y:S01]  /*1930*/  @!P1 IMAD.MOV R47, RZ, RZ, -R47 ;  /* 0x000000ffff2f9224 */ /* 0x000fe200078e0a2f */
[----:B------:R-:W-:Y:S01]  /*1940*/  ISETP.GT.U32.AND P1, PT, R2, R53, PT ;  /* 0x000000350200720c */ /* 0x000fe20003f24070 */
[----:B------:R-:W-:Y:S01]  /*1950*/  IMAD.MOV R10, RZ, RZ, -R10 ;  /* 0x000000ffff0a7224 */ /* 0x000fe200078e0a0a */
[----:B------:R-:W-:Y:S01]  /*1960*/  LOP3.LUT R14, R8, 0xd0, RZ, 0xfc, !PT ;  /* 0x000000d0080e7812 */ /* 0x000fe200078efcff */
[--C-:B------:R-:W-:Y:S01]  /*1970*/  @!P6 IMAD.IADD R55, R55, 0x1, -R2.reuse ;  /* 0x000000013737e824 */ /* 0x100fe200078e0a02 */
[----:B------:R-:W-:Y:S01]  /*1980*/  IABS R65, R20 ;  /* 0x0000001400417213 */ /* 0x000fe20000000000 */
[C---:B------:R-:W-:Y:S01]  /*1990*/  IMAD R59, R2.reuse, R10, R59 ;  /* 0x0000000a023b7224 */ /* 0x040fe200078e023b */
[----:B------:R-:W-:Y:S01]  /*19a0*/  IABS R61, R14 ;  /* 0x0000000e003d7213 */ /* 0x000fe20000000000 */
[----:B------:R-:W-:Y:S01]  /*19b0*/  @!P4 IMAD.IADD R25, R25, 0x1, -R2 ;  /* 0x000000011919c824 */ /* 0x000fe200078e0a02 */
[----:B------:R-:W-:Y:S01]  /*19c0*/  IABS R69, R12 ;  /* 0x0000000c00457213 */ /* 0x000fe20000000000 */
[----:B------:R-:W-:Y:S01]  /*19d0*/  @!P2 IMAD.MOV R51, RZ, RZ, -R51 ;  /* 0x000000ffff33a224 */ /* 0x000fe200078e0a33 */
[----:B------:R-:W-:Y:S01]  /*19e0*/  ISETP.GT.U32.AND P6, PT, R2, R59, PT ;  /* 0x0000003b0200720c */ /* 0x000fe20003fc4070 */
[----:B------:R-:W-:Y:S01]  /*19f0*/  IMAD.HI.U32 R10, R6, R61, RZ ;  /* 0x0000003d060a7227 */ /* 0x000fe200078e00ff */
[----:B------:R-:W-:-:S03]  /*1a00*/  ISETP.GT.U32.AND P4, PT, R2, R25, PT ;  /* 0x000000190200720c */ /* 0x000fc60003f84070 */
[----:B------:R-:W-:Y:S01]  /*1a10*/  @!P1 IMAD.IADD R53, R53, 0x1, -R2 ;  /* 0x0000000135359824 */ /* 0x000fe200078e0a02 */
[----:B------:R-:W-:Y:S01]  /*1a20*/  ISETP.GT.U32.AND P1, PT, R2, R57, PT ;  /* 0x000000390200720c */ /* 0x000fe20003f24070 */
[----:B------:R-:W-:Y:S02]  /*1a30*/  IMAD.MOV R10, RZ, RZ, -R10 ;  /* 0x000000ffff0a7224 */ /* 0x000fe400078e0a0a */
[----:B------:R-:W-:Y:S01]  /*1a40*/  @!P0 IMAD.MOV R49, RZ, RZ, -R49 ;  /* 0x000000ffff318224 */ /* 0x000fe200078e0a31 */
[----:B------:R-:W-:Y:S01]  /*1a50*/  ISETP.GE.AND P0, PT, R22, RZ, PT ;  /* 0x000000ff1600720c */ /* 0x000fe20003f06270 */
[C---:B------:R-:W-:Y:S02]  /*1a60*/  IMAD R61, R2.reuse, R10, R61 ;  /* 0x0000000a023d7224 */ /* 0x040fe400078e023d */
[--C-:B------:R-:W-:Y:S02]  /*1a70*/  @!P6 IMAD.IADD R59, R59, 0x1, -R2.reuse ;  /* 0x000000013b3be824 */ /* 0x100fe400078e0a02 */
        /* <DEDUP_REMOVED lines=8> */
[----:B------:R-:W-:Y:S01]  /*1b00*/  LOP3.LUT R18, R8, 0xe8, RZ, 0xfc, !PT ;  /* 0x000000e808127812 */ /* 0x000fe200078efcff */
[----:B------:R-:W-:Y:S01]  /*1b10*/  IMAD.MOV R10, RZ, RZ, -R10 ;  /* 0x000000ffff0a7224 */ /* 0x000fe200078e0a0a */
[----:B------:R-:W-:Y:S01]  /*1b20*/  IABS R63, R16 ;  /* 0x00000010003f7213 */ /* 0x000fe20000000000 */
[----:B------:R-:W-:Y:S01]  /*1b30*/  @!P0 IMAD.MOV R55, RZ, RZ, -R55 ;  /* 0x000000ffff378224 */ /* 0x000fe200078e0a37 */
[----:B------:R-:W-:Y:S01]  /*1b40*/  IABS R67, R18 ;  /* 0x0000001200437213 */ /* 0x000fe20000000000 */
[----:B------:R-:W-:Y:S01]  /*1b50*/  @!P6 IMAD.IADD R61, R61, 0x1, -R2 ;  /* 0x000000013d3de824 */ /* 0x000fe200078e0a02 */
[----:B------:R-:W-:Y:S01]  /*1b60*/  ISETP.GT.U32.AND P2, PT, R2, R57, PT ;  /* 0x000000390200720c */ /* 0x000fe20003f44070 */
[----:B------:R-:W-:Y:S01]  /*1b70*/  IMAD.HI.U32 R8, R6, R63, RZ ;  /* 0x0000003f06087227 */ /* 0x000fe200078e00ff */
[----:B------:R-:W-:-:S02]  /*1b80*/  ISETP.GT.U32.AND P3, PT, R2, R59, PT ;  /* 0x0000003b0200720c */ /* 0x000fc40003f64070 */
[----:B------:R-:W-:Y:S01]  /*1b90*/  ISETP.GT.U32.AND P6, PT, R2, R61, PT ;  /* 0x0000003d0200720c */ /* 0x000fe20003fc4070 */
[----:B------:R-:W-:-:S04]  /*1ba0*/  IMAD.HI.U32 R4, R6, R67, RZ ;  /* 0x0000004306047227 */ /* 0x000fc800078e00ff */
[----:B------:R-:W-:-:S04]  /*1bb0*/  IMAD.HI.U32 R6, R6, R69, RZ ;  /* 0x0000004506067227 */ /* 0x000fc800078e00ff */
[----:B------:R-:W-:Y:S02]  /*1bc0*/  IMAD.MOV R4, RZ, RZ, -R4 ;  /* 0x000000ffff047224 */ /* 0x000fe400078e0a04 */
[----:B------:R-:W-:Y:S02]  /*1bd0*/  IMAD.MOV R6, RZ, RZ, -R6 ;  /* 0x000000ffff067224 */ /* 0x000fe400078e0a06 */
[C---:B------:R-:W-:Y:S01]  /*1be0*/  IMAD R67, R2.reuse, R4, R67 ;  /* 0x0000000402437224 */ /* 0x040fe200078e0243 */
[----:B------:R-:W-:Y:S01]  /*1bf0*/  IABS R4, R26 ;  /* 0x0000001a00047213 */ /* 0x000fe20000000000 */
[--C-:B------:R-:W-:Y:S02]  /*1c00*/  @!P2 IMAD.IADD R57, R57, 0x1, -R2.reuse ;  /* 0x000000013939a824 */ /* 0x100fe400078e0a02 */
[C---:B------:R-:W-:Y:S01]  /*1c10*/  IMAD R69, R2.reuse, R6, R69 ;  /* 0x0000000602457224 */ /* 0x040fe200078e0245 */
[----:B------:R-:W-:Y:S01]  /*1c20*/  ISETP.GT.U32.AND P2, PT, R2, R67, PT ;  /* 0x000000430200720c */ /* 0x000fe20003f44070 */
[----:B------:R-:W-:-:S02]  /*1c30*/  @!P6 IMAD.IADD R61, R61, 0x1, -R2 ;  /* 0x000000013d3de824 */ /* 0x000fc400078e0a02 */
[C---:B------:R-:W-:Y:S01]  /*1c40*/  IMAD R65, R2.reuse, R10, R65 ;  /* 0x0000000a02417224 */ /* 0x040fe200078e0241 */
[----:B------:R-:W-:Y:S01]  /*1c50*/  ISETP.GT.U32.AND P6, PT, R2, R69, PT ;  /* 0x000000450200720c */ /* 0x000fe20003fc4070 */
[----:B------:R-:W-:-:S03]  /*1c60*/  IMAD.HI.U32 R5, R5, R4, RZ ;  /* 0x0000000405057227 */ /* 0x000fc600078e00ff */
[----:B------:R-:W-:Y:S01]  /*1c70*/  ISETP.GT.U32.AND P0, PT, R2, R65, PT ;  /* 0x000000410200720c */ /* 0x000fe20003f04070 */
[--C-:B------:R-:W-:Y:S01]  /*1c80*/  @!P3 IMAD.IADD R59, R59, 0x1, -R2.reuse ;  /* 0x000000013b3bb824 */ /* 0x100fe200078e0a02 */
[----:B------:R-:W-:Y:S01]  /*1c90*/  ISETP.GE.AND P3, PT, R14, RZ, PT ;  /* 0x000000ff0e00720c */ /* 0x000fe20003f66270 */
[----:B------:R-:W-:Y:S02]  /*1ca0*/  IMAD.MOV R5, RZ, RZ, -R5 ;  /* 0x000000ffff057224 */ /* 0x000fe400078e0a05 */
[----:B------:R-:W-:Y:S02]  /*1cb0*/  @!P2 IMAD.IADD R67, R67, 0x1, -R2 ;  /* 0x000000014343a824 */ /* 0x000fe400078e0a02 */
[----:B------:R-:W-:Y:S02]  /*1cc0*/  IMAD.MOV R8, RZ, RZ, -R8 ;  /* 0x000000ffff087224 */ /* 0x000fe400078e0a08 */
[----:B------:R-:W-:Y:S01]  /*1cd0*/  @!P6 IMAD.IADD R69, R69, 0x1, -R2 ;  /* 0x000000014545e824 */ /* 0x000fe200078e0a02 */
[----:B------:R-:W-:Y:S01]  /*1ce0*/  ISETP.GT.U32.AND P6, PT, R2, R67, PT ;  /* 0x000000430200720c */ /* 0x000fe20003fc4070 */
[----:B------:R-:W-:-:S02]  /*1cf0*/  @!P1 IMAD.MOV R59, RZ, RZ, -R59 ;  /* 0x000000ffff3b9224 */ /* 0x000fc400078e0a3b */
[----:B------:R-:W-:Y:S01]  /*1d00*/  IMAD R5, R0, R5, R4 ;  /* 0x0000000500057224 */ /* 0x000fe200078e0204 */
[C---:B------:R-:W-:Y:S01]  /*1d10*/  ISETP.GT.U32.AND P1, PT, R2.reuse, R69, PT ;  /* 0x000000450200720c */ /* 0x040fe20003f24070 */
[C---:B------:R-:W-:Y:S02]  /*1d20*/  IMAD R63, R2.reuse, R8, R63 ;  /* 0x00000008023f7224 */ /* 0x040fe400078e023f */
[----:B------:R-:W-:Y:S02]  /*1d30*/  IMAD.MOV.U32 R9, RZ, RZ, R25 ;  /* 0x000000ffff097224 */ /* 0x000fe400078e0019 */
[--C-:B------:R-:W-:Y:S02]  /*1d40*/  @!P0 IMAD.IADD R65, R65, 0x1, -R2.reuse ;  /* 0x0000000141418824 */ /* 0x100fe400078e0a02 */
[----:B------:R-:W-:Y:S01]  /*1d50*/  @!P5 IMAD.MOV R9, RZ, RZ, -R9 ;  /* 0x000000ffff09d224 */ /* 0x000fe200078e0a09 */
[----:B------:R-:W-:Y:S01]  /*1d60*/  ISETP.GT.U32.AND P5, PT, R2, R63, PT ;  /* 0x0000003f0200720c */ /* 0x000fe20003fa4070 */
[--C-:B------:R-:W-:Y:S01]  /*1d70*/  @!P6 IMAD.IADD R67, R67, 0x1, -R2.reuse ;  /* 0x000000014343e824 */ /* 0x100fe200078e0a02 */
[----:B------:R-:W-:Y:S01]  /*1d80*/  ISETP.GT.U32.AND P6, PT, R0, R5, PT ;  /* 0x000000050000720c */ /* 0x000fe20003fc4070 */
[----:B------:R-:W-:Y:S01]  /*1d90*/  IMAD.MOV.U32 R25, RZ, RZ, c[0x0][0x188] ;  /* 0x00006200ff197624 */ /* 0x000fe200078e00ff */
[----:B------:R-:W-:Y:S01]  /*1da0*/  ISETP.GT.U32.AND P2, PT, R2, R65, PT ;  /* 0x000000410200720c */ /* 0x000fe20003f44070 */
[----:B------:R-:W-:Y:S01]  /*1db0*/  @!P1 IMAD.IADD R69, R69, 0x1, -R2 ;  /* 0x0000000145459824 */ /* 0x000fe200078e0a02 */
[----:B------:R-:W-:Y:S01]  /*1dc0*/  ISETP.GT.AND P1, PT, R110, 0x1f, PT ;  /* 0x0000001f6e00780c */ /* 0x000fe20003f24270 */
[----:B------:R-:W-:-:S02]  /*1dd0*/  IMAD R122, R25, 0x2, R121 ;  /* 0x00000002197a7824 */ /* 0x000fc400078e0279 */
[----:B------:R-:W-:Y:S01]  /*1de0*/  @!P4 IMAD.MOV R57, RZ, RZ, -R57 ;  /* 0x000000ffff39c224 */ /* 0x000fe200078e0a39 */
[----:B------:R-:W-:Y:S01]  /*1df0*/  SEL R6, RZ, 0x4, !P1 ;  /* 0x00000004ff067807 */ /* 0x000fe20004800000 */
[----:B------:R-:W-:Y:S01]  /*1e00*/  IMAD R123, R25, 0x2, R122 ;  /* 0x00000002197b7824 */ /* 0x000fe200078e027a */
[----:B------:R-:W-:Y:S01]  /*1e10*/  ISETP.GE.AND P4, PT, R20, RZ, PT ;  /* 0x000000ff1400720c */ /* 0x000fe20003f86270 */
[----:B------:R-:W-:Y:S01]  /*1e20*/  @!P5 IMAD.IADD R63, R63, 0x1, -R2 ;  /* 0x000000013f3fd824 */ /* 0x000fe200078e0a02 */
[----:B------:R-:W-:Y:S01]  /*1e30*/  ISETP.GE.AND P5, PT, R16, RZ, PT ;  /* 0x000000ff1000720c */ /* 0x000fe20003fa6270 */
[----:B------:R-:W-:Y:S01]  /*1e40*/  @!P6 IMAD.IADD R5, R5, 0x1, -R0 ;  /* 0x000000010505e824 */ /* 0x000fe200078e0a00 */
[----:B------:R-:W-:Y:S01]  /*1e50*/  ISETP.GE.AND P6, PT, R30, c[0x0][0x180], PT ;  /* 0x000060001e007a0c */ /* 0x000fe20003fc6270 */
[----:B------:R-:W-:Y:S01]  /*1e60*/  @!P2 IMAD.IADD R65, R65, 0x1, -R2 ;  /* 0x000000014141a824 */ /* 0x000fe200078e0a02 */
[----:B------:R-:W-:Y:S01]  /*1e70*/  ISETP.GT.U32.AND P0, PT, R2, R63, PT ;  /* 0x0000003f0200720c */ /* 0x000fe20003f04070 */
[C---:B------:R-:W-:Y:S01]  /*1e80*/  IMAD R119, R25.reuse, 0x2, R123 ;  /* 0x0000000219777824 */ /* 0x040fe200078e027b */
[----:B------:R-:W-:Y:S01]  /*1e90*/  SEL R4, R6, RZ, !P6 ;  /* 0x000000ff06047207 */ /* 0x000fe20007000000 */
[----:B------:R-:W-:Y:S01]  /*1ea0*/  @!P3 IMAD.MOV R61, RZ, RZ, -R61 ;  /* 0x000000ffff3db224 */ /* 0x000fe200078e0a3d */
[----:B------:R-:W-:Y:S01]  /*1eb0*/  ISETP.GT.U32.AND P6, PT, R0, R5, PT ;  /* 0x000000050000720c */ /* 0x000fe20003fc4070 */
[----:B------:R-:W-:Y:S01]  /*1ec0*/  IMAD R120, R25, 0x2, R119 ;  /* 0x0000000219787824 */ /* 0x000fe200078e0277 */
[----:B------:R-:W-:Y:S01]  /*1ed0*/  ISETP.GE.AND P2, PT, R12, RZ, PT ;  /* 0x000000ff0c00720c */ /* 0x000fe20003f46270 */
[----:B------:R-:W-:Y:S01]  /*1ee0*/  @!P4 IMAD.MOV R65, RZ, RZ, -R65 ;  /* 0x000000ffff41c224 */ /* 0x000fe200078e0a41 */
[----:B------:R-:W-:Y:S01]  /*1ef0*/  ISETP.GE.AND P3, PT, R205, c[0x0][0x180], PT ;  /* 0x00006000cd007a0c */ /* 0x000fe20003f66270 */
[----:B------:R-:W-:-:S02]  /*1f00*/  IMAD R117, R25, 0x2, R120 ;  /* 0x0000000219757824 */ /* 0x000fc400078e0278 */
[----:B------:R-:W-:Y:S02]  /*1f10*/  IMAD.SHL.U32 R22, R121, 0x4, RZ ;  /* 0x0000000479167824 */ /* 0x000fe400078e00ff */
[----:B------:R-:W-:Y:S01]  /*1f20*/  @!P0 IMAD.IADD R63, R63, 0x1, -R2 ;  /* 0x000000013f3f8824 */ /* 0x000fe200078e0a02 */
[----:B------:R-:W-:Y:S01]  /*1f30*/  ISETP.GE.AND P0, PT, R18, RZ, PT ;  /* 0x000000ff1200720c */ /* 0x000fe20003f06270 */
[----:B------:R-:W-:Y:S01]  /*1f40*/  IMAD R118, R25, 0x2, R117 ;  /* 0x0000000219767824 */ /* 0x000fe200078e0275 */
[----:B------:R-:W-:Y:S01]  /*1f50*/  SEL R2, R6, RZ, !P3 ;  /* 0x000000ff06027207 */ /* 0x000fe20005800000 */
[----:B------:R-:W-:Y:S01]  /*1f60*/  @!P6 IMAD.IADD R5, R5, 0x1, -R0 ;  /* 0x000000010505e824 */ /* 0x000fe200078e0a00 */
[----:B------:R-:W-:Y:S01]  /*1f70*/  ISETP.GE.AND P6, PT, R26, RZ, PT ;  /* 0x000000ff1a00720c */ /* 0x000fe20003fc6270 */
[----:B------:R-:W-:Y:S01]  /*1f80*/  @!P2 IMAD.MOV R69, RZ, RZ, -R69 ;  /* 0x000000ffff45a224 */ /* 0x000fe200078e0a45 */
[----:B------:R-:W-:Y:S01]  /*1f90*/  ISETP.NE.AND P2, PT, RZ, c[0x0][0x178], PT ;  /* 0x00005e00ff007a0c */ /* 0x000fe20003f45270 */
[----:B------:R-:W-:Y:S01]  /*1fa0*/  IMAD R114, R25, 0x2, R118 ;  /* 0x0000000219727824 */ /* 0x000fe200078e0276 */
[----:B------:R-:W-:Y:S01]  /*1fb0*/  ISETP.GE.AND P3, PT, R135, c[0x0][0x180], PT ;  /* 0x0000600087007a0c */ /* 0x000fe20003f66270 */
[----:B------:R-:W-:Y:S01]  /*1fc0*/  @!P5 IMAD.MOV R63, RZ, RZ, -R63 ;  /* 0x000000ffff3fd224 */ /* 0x000fe200078e0a3f */
[----:B------:R-:W-:Y:S01]  /*1fd0*/  LOP3.LUT R0, RZ, c[0x0][0x17c], RZ, 0x33, !PT ;  /* 0x00005f00ff007a12 */ /* 0x000fe200078e33ff */
[C---:B------:R-:W-:Y:S01]  /*1fe0*/  IMAD R115, R25.reuse, 0x2, R114 ;  /* 0x0000000219737824 */ /* 0x040fe200078e0272 */
[----:B------:R-:W-:Y:S01]  /*1ff0*/  SEL R8, R6, RZ, !P3 ;  /* 0x000000ff06087207 */ /* 0x000fe20005800000 */
[----:B------:R-:W-:Y:S01]  /*2000*/  @!P0 IMAD.MOV R67, RZ, RZ, -R67 ;  /* 0x000000ffff438224 */ /* 0x000fe200078e0a43 */
[----:B------:R-:W-:Y:S01]  /*2010*/  ISETP.NE.AND P0, PT, RZ, c[0x0][0x17c], PT ;  /* 0x00005f00ff007a0c */ /* 0x000fe20003f05270 */
[C---:B------:R-:W-:Y:S01]  /*2020*/  IMAD R116, R25.reuse, 0x2, R115 ;  /* 0x0000000219747824 */ /* 0x040fe200078e0273 */
[----:B------:R-:W-:Y:S01]  /*2030*/  ISETP.NE.U32.AND P4, PT, R8, RZ, PT ;  /* 0x000000ff0800720c */ /* 0x000fe20003f85070 */
[----:B------:R-:W-:Y:S01]  /*2040*/  @!P6 IMAD.MOV R5, RZ, RZ, -R5 ;  /* 0x000000ffff05e224 */ /* 0x000fe200078e0a05 */
[C---:B------:R-:W-:Y:S01]  /*2050*/  SEL R8, R0.reuse, R7, !P0 ;  /* 0x0000000700087207 */ /* 0x040fe20004000000 */
[----:B------:R-:W-:Y:S01]  /*2060*/  IMAD R111, R25, 0x2, R116 ;  /* 0x00000002196f7824 */ /* 0x000fe200078e0274 */
[----:B------:R-:W-:Y:S01]  /*2070*/  @!P2 LOP3.LUT R5, RZ, c[0x0][0x178], RZ, 0x33, !PT ;  /* 0x00005e00ff05aa12 */ /* 0x000fe200078e33ff */
[----:B------:R-:W-:Y:S01]  /*2080*/  IMAD.SHL.U32 R18, R123, 0x4, RZ ;  /* 0x000000047b127824 */ /* 0x000fe200078e00ff */
[C---:B------:R-:W-:Y:S01]  /*2090*/  SEL R11, R0.reuse, R11, !P0 ;  /* 0x0000000b000b7207 */ /* 0x040fe20004000000 */
[----:B------:R-:W-:Y:S01]  /*20a0*/  IMAD R112, R25, 0x2, R111 ;  /* 0x0000000219707824 */ /* 0x000fe200078e026f */
[C---:B------:R-:W-:Y:S01]  /*20b0*/  SEL R13, R0.reuse, R13, !P0 ;  /* 0x0000000d000d7207 */ /* 0x040fe20004000000 */
[----:B------:R-:W-:Y:S01]  /*20c0*/  IMAD R7, R5, c[0x0][0x184], RZ ;  /* 0x0000610005077a24 */ /* 0x000fe200078e02ff */
[----:B------:R-:W-:Y:S01]  /*20d0*/  SEL R15, R0, R15, !P0 ;  /* 0x0000000f000f7207 */ /* 0x000fe20004000000 */
[----:B------:R-:W-:Y:S01]  /*20e0*/  IMAD.SHL.U32 R20, R122, 0x4, RZ ;  /* 0x000000047a147824 */ /* 0x000fe200078e00ff */
[C---:B------:R-:W-:Y:S01]  /*20f0*/  SEL R17, R0.reuse, R17, !P0 ;  /* 0x0000001100117207 */ /* 0x040fe20004000000 */
[----:B------:R-:W-:Y:S01]  /*2100*/  IMAD.SHL.U32 R24, R7, 0x4, RZ ;  /* 0x0000000407187824 */ /* 0x000fe200078e00ff */
[----:B------:R-:W-:Y:S01]  /*2110*/  SEL R19, R0, R19, !P0 ;  /* 0x0000001300137207 */ /* 0x000fe20004000000 */
[----:B------:R-:W-:Y:S01]  /*2120*/  IMAD.SHL.U32 R14, R120, 0x4, RZ ;  /* 0x00000004780e7824 */ /* 0x000fe200078e00ff */
[C---:B------:R-:W-:Y:S01]  /*2130*/  SEL R21, R0.reuse, R21, !P0 ;  /* 0x0000001500157207 */ /* 0x040fe20004000000 */
[----:B------:R-:W-:Y:S01]  /*2140*/  IMAD.SHL.U32 R16, R119, 0x4, RZ ;  /* 0x0000000477107824 */ /* 0x000fe200078e00ff */
[C---:B------:R-:W-:Y:S01]  /*2150*/  SEL R10, R0.reuse, R23, !P0 ;  /* 0x00000017000a7207 */ /* 0x040fe20004000000 */
[----:B------:R-:W-:Y:S01]  /*2160*/  STL [R1+0x78], R18 ;  /* 0x0000781201007387 */ /* 0x000fe20000100800 */
[C---:B------:R-:W-:Y:S01]  /*2170*/  SEL R12, R0.reuse, R27, !P0 ;  /* 0x0000001b000c7207 */ /* 0x040fe20004000000 */
[----:B------:R-:W-:Y:S01]  /*2180*/  IMAD.SHL.U32 R164, R25, 0x20, RZ ;  /* 0x0000002019a47824 */ /* 0x000fe200078e00ff */
[C---:B------:R-:W-:Y:S01]  /*2190*/  SEL R251, R0.reuse, R29, !P0 ;  /* 0x0000001d00fb7207 */ /* 0x040fe20004000000 */
[----:B------:R-:W-:Y:S01]  /*21a0*/  STL [R1+0x74], R16 ;  /* 0x0000741001007387 */ /* 0x000fe20000100800 */
[----:B------:R-:W-:Y:S01]  /*21b0*/  SEL R249, R0, R31, !P0 ;  /* 0x0000001f00f97207 */ /* 0x000fe20004000000 */
[----:B------:R-:W-:Y:S01]  /*21c0*/  IMAD R10, R10, c[0x0][0x190], RZ ;  /* 0x000064000a0a7a24 */ /* 0x000fe200078e02ff */
[C---:B------:R-:W-:Y:S01]  /*21d0*/  SEL R247, R0.reuse, R33, !P0 ;  /* 0x0000002100f77207 */ /* 0x040fe20004000000 */
[----:B------:R-:W-:Y:S01]  /*21e0*/  STL [R1+0x70], R14 ;  /* 0x0000700e01007387 */ /* 0x000fe20000100800 */
[----:B------:R-:W-:Y:S01]  /*21f0*/  SEL R245, R0, R35, !P0 ;  /* 0x0000002300f57207 */ /* 0x000fe20004000000 */
[----:B------:R-:W-:Y:S01]  /*2200*/  IMAD R12, R12, c[0x0][0x190], RZ ;  /* 0x000064000c0c7a24 */ /* 0x000fe200078e02ff */
[C---:B------:R-:W-:Y:S01]  /*2210*/  SEL R243, R0.reuse, R37, !P0 ;  /* 0x0000002500f37207 */ /* 0x040fe20004000000 */
        /* <DEDUP_REMOVED lines=18> */
[----:B------:R-:W-:Y:S01]  /*2340*/  IMAD.SHL.U32 R9, R117, 0x4, RZ ;  /* 0x0000000475097824 */ /* 0x000fe200078e00ff */
[C---:B------:R-:W-:Y:S01]  /*2350*/  SEL R223, R0.reuse, R55, !P0 ;  /* 0x0000003700df7207 */ /* 0x040fe20004000000 */
[----:B------:R-:W-:Y:S01]  /*2360*/  IMAD R233, R233, c[0x0][0x190], RZ ;  /* 0x00006400e9e97a24 */ /* 0x000fe200078e02ff */
[C---:B------:R-:W-:Y:S01]  /*2370*/  SEL R221, R0.reuse, R57, !P0 ;  /* 0x0000003900dd7207 */ /* 0x040fe20004000000 */
[----:B------:R-:W-:Y:S01]  /*2380*/  IMAD R231, R231, c[0x0][0x190], RZ ;  /* 0x00006400e7e77a24 */ /* 0x000fe200078e02ff */
[C---:B------:R-:W-:Y:S01]  /*2390*/  SEL R219, R0.reuse, R59, !P0 ;  /* 0x0000003b00db7207 */ /* 0x040fe20004000000 */
[----:B------:R-:W-:Y:S01]  /*23a0*/  STL [R1+0x6c], R9 ;  /* 0x00006c0901007387 */ /* 0x000fe20000100800 */
        /* <DEDUP_REMOVED lines=10> */
[----:B------:R-:W-:Y:S01]  /*2450*/  SEL R207, R0, R3, !P0 ;  /* 0x0000000300cf7207 */ /* 0x000fe20004000000 */
[----:B------:R-:W-:Y:S01]  /*2460*/  IMAD R0, R25, 0x2, R112 ;  /* 0x0000000219007824 */ /* 0x000fe200078e0270 */
[----:B------:R-:W-:Y:S01]  /*2470*/  ISETP.NE.U32.AND P3, PT, R2, RZ, PT ;  /* 0x000000ff0200720c */ /* 0x000fe20003f65070 */
[----:B------:R-:W-:Y:S01]  /*2480*/  IMAD R219, R219, c[0x0][0x190], RZ ;  /* 0x00006400dbdb7a24 */ /* 0x000fe200078e02ff */
[----:B------:R-:W-:Y:S01]  /*2490*/  IADD3 R3, P2, R24, c[0x0][0x160], RZ ;  /* 0x0000580018037a10 */ /* 0x000fe20007f5e0ff */
[----:B------:R-:W-:Y:S01]  /*24a0*/  IMAD R2, R25, 0x2, R0 ;  /* 0x0000000219027824 */ /* 0x000fe200078e0200 */
[----:B------:R-:W-:Y:S01]  /*24b0*/  ISETP.NE.U32.AND P5, PT, R4, RZ, PT ;  /* 0x000000ff0400720c */ /* 0x000fe20003fa5070 */
[----:B------:R-:W-:Y:S01]  /*24c0*/  IMAD R217, R217, c[0x0][0x190], RZ ;  /* 0x00006400d9d97a24 */ /* 0x000fe200078e02ff */
[----:B------:R-:W-:Y:S01]  /*24d0*/  LEA.HI.X.SX32 R5, R7, c[0x0][0x164], 0x2, P2 ;  /* 0x0000590007057a11 */ /* 0x000fe200010f16ff */
[----:B------:R-:W-:Y:S01]  /*24e0*/  IMAD R4, R25, 0x2, R2 ;  /* 0x0000000219047824 */ /* 0x000fe200078e0202 */
[-C--:B------:R-:W-:Y:S01]  /*24f0*/  LEA R80, P2, R2, R3.reuse, 0x2 ;  /* 0x0000000302507211 */ /* 0x080fe200078410ff */
[----:B------:R-:W-:Y:S01]  /*2500*/  IMAD R215, R215, c[0x0][0x190], RZ ;  /* 0x00006400d7d77a24 */ /* 0x000fe200078e02ff */
[----:B------:R-:W-:Y:S01]  /*2510*/  LEA R96, P6, R0, R3, 0x2 ;  /* 0x0000000300607211 */ /* 0x000fe200078c10ff */
[----:B------:R-:W-:Y:S01]  /*2520*/  IMAD R213, R213, c[0x0][0x190], RZ ;  /* 0x00006400d5d57a24 */ /* 0x000fe200078e02ff */
[----:B------:R-:W-:Y:S01]  /*2530*/  LEA.HI.X.SX32 R81, R2, R5, 0x2, P2 ;  /* 0x0000000502517211 */ /* 0x000fe200010f16ff */
[----:B------:R-:W-:Y:S01]  /*2540*/  IMAD.SHL.U32 R2, R114, 0x4, RZ ;  /* 0x0000000472027824 */ /* 0x000fe200078e00ff */
[----:B------:R-:W-:Y:S01]  /*2550*/  IADD3 R108, P2, R22, R3, RZ ;  /* 0x00000003166c7210 */ /* 0x000fe20007f5e0ff */
[----:B------:R-:W-:Y:S01]  /*2560*/  IMAD R211, R211, c[0x0][0x190], RZ ;  /* 0x00006400d3d37a24 */ /* 0x000fe200078e02ff */
[----:B------:R-:W-:Y:S01]  /*2570*/  LEA.HI.X.SX32 R97, R0, R5, 0x2, P6 ;  /* 0x0000000500617211 */ /* 0x000fe200030f16ff */
[----:B------:R-:W-:Y:S01]  /*2580*/  IMAD.SHL.U32 R0, R118, 0x4, RZ ;  /* 0x0000000476007824 */ /* 0x000fe200078e00ff */
[----:B------:R-:W-:Y:S01]  /*2590*/  LEA R94, P6, R4, R3, 0x2 ;  /* 0x00000003045e7211 */ /* 0x000fe200078c10ff */
[----:B------:R-:W-:Y:S01]  /*25a0*/  IMAD R209, R209, c[0x0][0x190], RZ ;  /* 0x00006400d1d17a24 */ /* 0x000fe200078e02ff */
[----:B------:R-:W-:Y:S01]  /*25b0*/  LEA.HI.X.SX32 R109, R121, R5, 0x2, P2 ;  /* 0x00000005796d7211 */ /* 0x000fe200010f16ff */
[----:B------:R-:W-:Y:S01]  /*25c0*/  IMAD R207, R207, c[0x0][0x190], RZ ;  /* 0x00006400cfcf7a24 */ /* 0x000fe200078e02ff */
[----:B------:R-:W-:Y:S01]  /*25d0*/  IADD3 R106, P2, R18, R3, RZ ;  /* 0x00000003126a7210 */ /* 0x000fe20007f5e0ff */
[----:B------:R1:W-:Y:S01]  /*25e0*/  STL [R1+0x68], R0 ;  /* 0x0000680001007387 */ /* 0x0003e20000100800 */
[----:B------:R-:W-:Y:S01]  /*25f0*/  LEA.HI.X.SX32 R95, R4, R5, 0x2, P6 ;  /* 0x00000005045f7211 */ /* 0x000fe200030f16ff */
[----:B------:R-:W-:Y:S01]  /*2600*/  IMAD R4, R25, 0x2, R4 ;  /* 0x0000000219047824 */ /* 0x000fe200078e0204 */
[----:B------:R-:W-:Y:S01]  /*2610*/  IADD3 R92, P6, R20, R3, RZ ;  /* 0x00000003145c7210 */ /* 0x000fe20007fde0ff */
[----:B------:R2:W-:Y:S01]  /*2620*/  STL [R1+0x64], R2 ;  /* 0x0000640201007387 */ /* 0x0005e20000100800 */
[----:B------:R-:W-:-:S02]  /*2630*/  LEA.HI.X.SX32 R107, R123, R5, 0x2, P2 ;  /* 0x000000057b6b7211 */ /* 0x000fc400010f16ff */
[----:B------:R-:W-:Y:S01]  /*2640*/  IADD3 R104, P2, R14, R3, RZ ;  /* 0x000000030e687210 */ /* 0x000fe20007f5e0ff */
[----:B------:R3:W-:Y:S01]  /*2650*/  LDGSTS.E [R138+0x10000], [R108.64], P3 ;  /* 0x100000006c8a7fae */ /* 0x0007e20009921846 */
[----:B------:R-:W-:Y:S02]  /*2660*/  LEA.HI.X.SX32 R93, R122, R5, 0x2, P6 ;  /* 0x000000057a5d7211 */ /* 0x000fe400030f16ff */
[----:B------:R-:W-:Y:S01]  /*2670*/  IADD3 R90, P6, R16, R3, RZ ;  /* 0x00000003105a7210 */ /* 0x000fe20007fde0ff */
[----:B------:R4:W-:Y:S01]  /*2680*/  LDGSTS.E [R138+0x10800], [R106.64], P5 ;  /* 0x108000006a8a7fae */ /* 0x0009e2000a921846 */
[----:B------:R-:W-:Y:S02]  /*2690*/  LEA.HI.X.SX32 R105, R120, R5, 0x2, P2 ;  /* 0x0000000578697211 */ /* 0x000fe400010f16ff */
[----:B------:R-:W-:Y:S01]  /*26a0*/  IADD3 R102, P2, R0, R3, RZ ;  /* 0x0000000300667210 */ /* 0x000fe20007f5e0ff */
[----:B-1----:R-:W-:Y:S01]  /*26b0*/  IMAD.SHL.U32 R0, R115, 0x4, RZ ;  /* 0x0000000473007824 */ /* 0x002fe200078e00ff */
[----:B------:R-:W-:-:S02]  /*26c0*/  LEA.HI.X.SX32 R91, R119, R5, 0x2, P6 ;  /* 0x00000005775b7211 */ /* 0x000fc400030f16ff */
[----:B------:R-:W-:Y:S01]  /*26d0*/  IADD3 R84, P6, R9, R3, RZ ;  /* 0x0000000309547210 */ /* 0x000fe20007fde0ff */
[----:B------:R-:W-:Y:S01]  /*26e0*/  IMAD.SHL.U32 R9, R111, 0x4, RZ ;  /* 0x000000046f097824 */ /* 0x000fe200078e00ff */
[----:B------:R-:W-:Y:S01]  /*26f0*/  LEA.HI.X.SX32 R103, R118, R5, 0x2, P2 ;  /* 0x0000000576677211 */ /* 0x000fe200010f16ff */
[----:B------:R1:W-:Y:S01]  /*2700*/  STL [R1+0x60], R0 ;  /* 0x0000600001007387 */ /* 0x0003e20000100800 */
[----:B------:R-:W-:Y:S01]  /*2710*/  IADD3 R100, P2, R0, R3, RZ ;  /* 0x0000000300647210 */ /* 0x000fe20007f5e0ff */
[----:B---3--:R-:W-:Y:S01]  /*2720*/  IMAD.WIDE R108, R164, 0x4, R108 ;  /* 0x00000004a46c7825 */ /* 0x008fe200078e026c */
[----:B------:R-:W-:Y:S02]  /*2730*/  LEA.HI.X.SX32 R85, R117, R5, 0x2, P6 ;  /* 0x0000000575557211 */ /* 0x000fe400030f16ff */
[----:B------:R-:W-:Y:S01]  /*2740*/  IADD3 R86, P6, R2, R3, RZ ;  /* 0x0000000302567210 */ /* 0x000fe20007fde0ff */
[----:B--2---:R-:W-:Y:S01]  /*2750*/  IMAD.SHL.U32 R2, R112, 0x4, RZ ;  /* 0x0000000470027824 */ /* 0x004fe200078e00ff */
[----:B------:R-:W-:Y:S01]  /*2760*/  LOP3.LUT R26, R205, 0xc, RZ, 0xfc, !PT ;  /* 0x0000000ccd1a7812 */ /* 0x000fe200078efcff */
[----:B----4-:R-:W-:Y:S01]  /*2770*/  IMAD.WIDE R106, R164, 0x4, R106 ;  /* 0x00000004a46a7825 */ /* 0x010fe200078e026a */
[----:B------:R-:W-:-:S02]  /*2780*/  LEA.HI.X.SX32 R101, R115, R5, 0x2, P2 ;  /* 0x0000000573657211 */ /* 0x000fc400010f16ff */
[----:B------:R-:W-:Y:S01]  /*2790*/  ISETP.GE.AND P0, PT, R28, c[0x0][0x180], PT ;  /* 0x000060001c007a0c */ /* 0x000fe20003f06270 */
[----:B-1----:R-:W-:Y:S01]  /*27a0*/  IMAD.SHL.U32 R0, R116, 0x4, RZ ;  /* 0x0000000474007824 */ /* 0x002fe200078e00ff */
[----:B------:R-:W-:Y:S02]  /*27b0*/  LEA.HI.X.SX32 R87, R114, R5, 0x2, P6 ;  /* 0x0000000572577211 */ /* 0x000fe400030f16ff */
[----:B------:R-:W-:Y:S02]  /*27c0*/  ISETP.GE.AND P6, PT, R26, c[0x0][0x180], PT ;  /* 0x000060001a007a0c */ /* 0x000fe40003fc6270 */
[----:B------:R-:W-:Y:S01]  /*27d0*/  IADD3 R88, P2, R0, R3, RZ ;  /* 0x0000000300587210 */ /* 0x000fe20007f5e0ff */
[----:B------:R1:W-:Y:S01]  /*27e0*/  STL [R1+0x5c], R0 ;  /* 0x00005c0001007387 */ /* 0x0003e20000100800 */
[----:B------:R-:W-:Y:S02]  /*27f0*/  LOP3.LUT R23, R205, 0x10, RZ, 0xfc, !PT ;  /* 0x00000010cd177812 */ /* 0x000fe400078efcff */
[----:B------:R-:W-:Y:S01]  /*2800*/  LEA.HI.X.SX32 R89, R116, R5, 0x2, P2 ;  /* 0x0000000574597211 */ /* 0x000fe200010f16ff */
[----:B------:R2:W-:Y:S01]  /*2810*/  STL [R1+0x58], R9 ;  /* 0x0000580901007387 */ /* 0x0005e20000100800 */
[----:B------:R-:W-:-:S02]  /*2820*/  IADD3 R98, P2, R9, R3, RZ ;  /* 0x0000000309627210 */ /* 0x000fc40007f5e0ff */
[----:B------:R-:W-:Y:S01]  /*2830*/  LOP3.LUT R22, R205, 0x14, RZ, 0xfc, !PT ;  /* 0x00000014cd167812 */ /* 0x000fe200078efcff */
[----:B------:R3:W-:Y:S01]  /*2840*/  STL [R1+0x54], R2 ;  /* 0x0000540201007387 */ /* 0x0007e20000100800 */
[----:B------:R-:W-:Y:S02]  /*2850*/  LEA.HI.X.SX32 R99, R111, R5, 0x2, P2 ;  /* 0x000000056f637211 */ /* 0x000fe400010f16ff */
[----:B-1----:R-:W-:Y:S02]  /*2860*/  SEL R0, R6, RZ, !P0 ;  /* 0x000000ff06007207 */ /* 0x002fe40004000000 */
[----:B------:R-:W-:Y:S02]  /*2870*/  IADD3 R82, P0, R2, R3, RZ ;  /* 0x0000000302527210 */ /* 0x000fe40007f1e0ff */
[----:B--2---:R-:W-:Y:S02]  /*2880*/  SEL R9, R6, RZ, !P6 ;  /* 0x000000ff06097207 */ /* 0x004fe40007000000 */
[----:B------:R-:W-:-:S02]  /*2890*/  LEA.HI.X.SX32 R83, R112, R5, 0x2, P0 ;  /* 0x0000000570537211 */ /* 0x000fc400000f16ff */
[----:B---3--:R-:W-:Y:S02]  /*28a0*/  LEA R2, P6, R4, R3, 0x2 ;  /* 0x0000000304027211 */ /* 0x008fe400078c10ff */
[----:B------:R-:W-:Y:S02]  /*28b0*/  ISETP.NE.U32.AND P0, PT, R0, RZ, PT ;  /* 0x000000ff0000720c */ /* 0x000fe40003f05070 */
[----:B------:R-:W-:Y:S02]  /*28c0*/  LEA.HI.X.SX32 R3, R4, R5, 0x2, P6 ;  /* 0x0000000504037211 */ /* 0x000fe400030f16ff */
[----:B------:R-:W-:Y:S02]  /*28d0*/  ISETP.GE.AND P6, PT, R23, c[0x0][0x180], PT ;  /* 0x0000600017007a0c */ /* 0x000fe40003fc6270 */
[----:B------:R-:W-:Y:S02]  /*28e0*/  ISETP.GE.AND P3, PT, R22, c[0x0][0x180], PT ;  /* 0x0000600016007a0c */ /* 0x000fe40003f66270 */
[----:B------:R-:W-:-:S02]  /*28f0*/  SEL R0, R6, RZ, !P6 ;  /* 0x000000ff06007207 */ /* 0x000fc40007000000 */
[----:B------:R-:W-:Y:S01]  /*2900*/  ISETP.NE.U32.AND P2, PT, R9, RZ, PT ;  /* 0x000000ff0900720c */ /* 0x000fe20003f45070 */
[----:B------:R-:W-:Y:S01]  /*2910*/  IMAD R9, R17, c[0x0][0x190], RZ ;  /* 0x0000640011097a24 */ /* 0x000fe200078e02ff */
[----:B------:R-:W-:Y:S01]  /*2920*/  SEL R4, R6, RZ, !P3 ;  /* 0x000000ff06047207 */ /* 0x000fe20005800000 */
[----:B------:R1:W-:Y:S01]  /*2930*/  LDGSTS.E [R138+0x11000], [R104.64], P0 ;  /* 0x11000000688a7fae */ /* 0x0003e20008121846 */
[----:B------:R-:W-:Y:S02]  /*2940*/  ISETP.NE.U32.AND P3, PT, R0, RZ, PT ;  /* 0x000000ff0000720c */ /* 0x000fe40003f65070 */
[----:B------:R-:W-:Y:S02]  /*2950*/  ISETP.GE.AND P6, PT, R165, c[0x0][0x180], PT ;  /* 0x00006000a5007a0c */ /* 0x000fe40003fc6270 */
[----:B------:R-:W-:Y:S02]  /*2960*/  LOP3.LUT R20, R205, 0x2, RZ, 0xfc, !PT ;  /* 0x00000002cd147812 */ /* 0x000fe400078efcff */
[----:B------:R-:W-:-:S02]  /*2970*/  ISETP.GE.AND P5, PT, R167, c[0x0][0x180], PT ;  /* 0x00006000a7007a0c */ /* 0x000fc40003fa6270 */
[----:B------:R-:W-:Y:S01]  /*2980*/  SEL R0, R6, RZ, !P6 ;  /* 0x000000ff06007207 */ /* 0x000fe20007000000 */
[----:B------:R2:W-:Y:S01]  /*2990*/  LDGSTS.E [R138+0x11800], [R102.64], P2 ;  /* 0x11800000668a7fae */ /* 0x0005e20009121846 */
[----:B------:R-:W-:Y:S01]  /*29a0*/  LOP3.LUT R18, R205, 0x6, RZ, 0xfc, !PT ;  /* 0x00000006cd127812 */ /* 0x000fe200078efcff */
[----:B-1----:R-:W-:Y:S01]  /*29b0*/  IMAD.WIDE R104, R164, 0x4, R104 ;  /* 0x00000004a4687825 */ /* 0x002fe200078e0268 */
[----:B------:R-:W-:Y:S01]  /*29c0*/  ISETP.NE.U32.AND P6, PT, R4, RZ, PT ;  /* 0x000000ff0400720c */ /* 0x000fe20003fc5070 */
[----:B------:R1:W-:Y:S01]  /*29d0*/  LDGSTS.E [R138+0x12000], [R100.64], P3 ;  /* 0x12000000648a7fae */ /* 0x0003e20009921846 */
[----:B------:R-:W-:Y:S02]  /*29e0*/  ISETP.GE.AND P2, PT, R20, c[0x0][0x180], PT ;  /* 0x0000600014007a0c */ /* 0x000fe40003f46270 */
[----:B------:R-:W-:Y:S02]  /*29f0*/  SEL R4, R6, RZ, !P5 ;  /* 0x000000ff06047207 */ /* 0x000fe40006800000 */
[----:B------:R-:W-:-:S02]  /*2a00*/  ISETP.NE.U32.AND P0, PT, R0, RZ, PT ;  /* 0x000000ff0000720c */ /* 0x000fc40003f05070 */
[----:B------:R-:W-:Y:S01]  /*2a10*/  ISETP.GE.AND P3, PT, R18, c[0x0][0x180], PT ;  /* 0x0000600012007a0c */ /* 0x000fe20003f66270 */
[----:B--2---:R-:W-:Y:S01]  /*2a20*/  IMAD.WIDE R102, R164, 0x4, R102 ;  /* 0x00000004a4667825 */ /* 0x004fe200078e0266 */
[----:B------:R-:W-:Y:S02]  /*2a30*/  LOP3.LUT R16, R205, 0xa, RZ, 0xfc, !PT ;  /* 0x0000000acd107812 */ /* 0x000fe400078efcff */
[----:B------:R-:W-:Y:S01]  /*2a40*/  SEL R0, R6, RZ, !P2 ;  /* 0x000000ff06007207 */ /* 0x000fe20005000000 */
[----:B------:R2:W-:Y:S01]  /*2a50*/  LDGSTS.E [R138+0x12800], [R98.64], P6 ;  /* 0x12800000628a7fae */ /* 0x0005e2000b121846 */
[----:B------:R-:W-:Y:S01]  /*2a60*/  ISETP.NE.U32.AND P5, PT, R4, RZ, PT ;  /* 0x000000ff0400720c */ /* 0x000fe20003fa5070 */
[----:B-1----:R-:W-:Y:S01]  /*2a70*/  IMAD.WIDE R100, R164, 0x4, R100 ;  /* 0x00000004a4647825 */ /* 0x002fe200078e0264 */
[----:B------:R-:W-:Y:S02]  /*2a80*/  SEL R4, R6, RZ, !P3 ;  /* 0x000000ff06047207 */ /* 0x000fe40005800000 */
[----:B------:R-:W-:Y:S01]  /*2a90*/  ISETP.GE.AND P2, PT, R16, c[0x0][0x180], PT ;  /* 0x0000600010007a0c */ /* 0x000fe20003f46270 */
[----:B------:R1:W-:Y:S01]  /*2aa0*/  LDGSTS.E [R138+0x13000], [R96.64], P0 ;  /* 0x13000000608a7fae */ /* 0x0003e20008121846 */
[----:B------:R-:W-:-:S02]  /*2ab0*/  ISETP.NE.U32.AND P3, PT, R0, RZ, PT ;  /* 0x000000ff0000720c */ /* 0x000fc40003f65070 */
[----:B------:R-:W-:Y:S02]  /*2ac0*/  SEL R0, R6, RZ, !P2 ;  /* 0x000000ff06007207 */ /* 0x000fe40005000000 */
[----:B------:R-:W-:Y:S01]  /*2ad0*/  LOP3.LUT R14, R205, 0xe, RZ, 0xfc, !PT ;  /* 0x0000000ecd0e7812 */ /* 0x000fe200078efcff */
[----:B--2---:R-:W-:Y:S01]  /*2ae0*/  IMAD.WIDE R98, R164, 0x4, R98 ;  /* 0x00000004a4627825 */ /* 0x004fe200078e0262 */
[----:B------:R-:W-:Y:S01]  /*2af0*/  ISETP.NE.U32.AND P2, PT, R4, RZ, PT ;  /* 0x000000ff0400720c */ /* 0x000fe20003f45070 */
[----:B------:R2:W-:Y:S01]  /*2b00*/  LDGSTS.E [R138+0x13800], [R94.64], P5 ;  /* 0x138000005e8a7fae */ /* 0x0005e2000a921846 */
[----:B------:R-:W-:Y:S02]  /*2b10*/  ISETP.GE.AND P6, PT, R14, c[0x0][0x180], PT ;  /* 0x000060000e007a0c */ /* 0x000fe40003fc6270 */
[----:B------:R-:W-:Y:S01]  /*2b20*/  ISETP.NE.U32.AND P0, PT, R0, RZ, PT ;  /* 0x000000ff0000720c */ /* 0x000fe20003f05070 */
[----:B-1----:R-:W-:Y:S01]  /*2b30*/  IMAD.WIDE R96, R164, 0x4, R96 ;  /* 0x00000004a4607825 */ /* 0x002fe200078e0260 */
[----:B------:R-:W-:Y:S01]  /*2b40*/  ISETP.GE.AND P5, PT, R137, c[0x0][0x180], PT ;  /* 0x0000600089007a0c */ /* 0x000fe20003fa6270 */
[----:B------:R1:W-:Y:S01]  /*2b50*/  LDGSTS.E [R133+0x10400], [R92.64], P3 ;  /* 0x104000005c857fae */ /* 0x0003e20009921846 */
[----:B------:R-:W-:-:S02]  /*2b60*/  SEL R4, R6, RZ, !P6 ;  /* 0x000000ff06047207 */ /* 0x000fc40007000000 */
[----:B------:R-:W-:Y:S02]  /*2b70*/  ISETP.GE.AND P3, PT, R136, c[0x0][0x180], PT ;  /* 0x0000600088007a0c */ /* 0x000fe40003f66270 */
[----:B------:R-:W-:Y:S01]  /*2b80*/  SEL R0, R6, RZ, !P5 ;  /* 0x000000ff06007207 */ /* 0x000fe20006800000 */
[----:B------:R3:W-:Y:S01]  /*2b90*/  LDGSTS.E [R133+0x10c00], [R90.64], P2 ;  /* 0x10c000005a857fae */ /* 0x0007e20009121846 */
[----:B------:R-:W-:Y:S01]  /*2ba0*/  ISETP.GE.AND P5, PT, R166, c[0x0][0x180], PT ;  /* 0x00006000a6007a0c */ /* 0x000fe20003fa6270 */
[----:B--2---:R-:W-:Y:S01]  /*2bb0*/  IMAD.WIDE R94, R164, 0x4, R94 ;  /* 0x00000004a45e7825 */ /* 0x004fe200078e025e */
[----:B------:R-:W-:Y:S01]  /*2bc0*/  ISETP.NE.U32.AND P6, PT, R4, RZ, PT ;  /* 0x000000ff0400720c */ /* 0x000fe20003fc5070 */
[----:B------:R2:W-:Y:S01]  /*2bd0*/  LDGSTS.E [R133+0x11400], [R84.64], P0 ;  /* 0x1140000054857fae */ /* 0x0005e20008121846 */
[----:B------:R-:W-:Y:S01]  /*2be0*/  SEL R4, R6, RZ, !P3 ;  /* 0x000000ff06047207 */ /* 0x000fe20005800000 */
[----:B-1----:R-:W-:Y:S01]  /*2bf0*/  IMAD.WIDE R92, R164, 0x4, R92 ;  /* 0x00000004a45c7825 */ /* 0x002fe200078e025c */
[----:B------:R-:W-:-:S02]  /*2c00*/  ISETP.NE.U32.AND P2, PT, R0, RZ, PT ;  /* 0x000000ff0000720c */ /* 0x000fc40003f45070 */
[----:B------:R-:W-:Y:S02]  /*2c10*/  SEL R0, R6, RZ, !P5 ;  /* 0x000000ff06007207 */ /* 0x000fe40006800000 */
[----:B------:R-:W-:Y:S01]  /*2c20*/  ISETP.NE.U32.AND P5, PT, R4, RZ, PT ;  /* 0x000000ff0400720c */ /* 0x000fe20003fa5070 */
[----:B---3--:R-:W-:Y:S01]  /*2c30*/  IMAD.WIDE R90, R164, 0x4, R90 ;  /* 0x00000004a45a7825 */ /* 0x008fe200078e025a */
[----:B------:R-:W-:Y:S02]  /*2c40*/  ISETP.NE.U32.AND P0, PT, R0, RZ, PT ;  /* 0x000000ff0000720c */ /* 0x000fe40003f05070 */
[----:B------:R-:W-:Y:S01]  /*2c50*/  ISETP.GE.AND P3, PT, R172, c[0x0][0x180], PT ;  /* 0x00006000ac007a0c */ /* 0x000fe20003f66270 */
[----:B------:R1:W-:Y:S01]  /*2c60*/  LDGSTS.E [R133+0x11c00], [R86.64], P6 ;  /* 0x11c0000056857fae */ /* 0x0003e2000b121846 */
[----:B------:R-:W-:Y:S01]  /*2c70*/  ISETP.GT.AND P6, PT, R110, 0x3f, PT ;  /* 0x0000003f6e00780c */ /* 0x000fe20003fc4270 */
[----:B------:R-:W-:Y:S01]  /*2c80*/  IMAD.SHL.U32 R0, R113, 0x4, RZ ;  /* 0x0000000471007824 */ /* 0x000fe200078e00ff */
[----:B------:R-:W-:Y:S01]  /*2c90*/  SEL R6, R6, RZ, !P3 ;  /* 0x000000ff06067207 */ /* 0x000fe20005800000 */
[----:B------:R3:W-:Y:S01]  /*2ca0*/  LDGSTS.E [R133+0x12400], [R88.64], P2 ;  /* 0x1240000058857fae */ /* 0x0007e20009121846 */
[----:B------:R-:W-:Y:S01]  /*2cb0*/  ISETP.GE.AND P2, PT, R205, UR4, PT ;  /* 0x00000004cd007c0c */ /* 0x000fe2000bf46270 */
[----:B--2---:R-:W-:Y:S01]  /*2cc0*/  IMAD.WIDE R84, R164, 0x4, R84 ;  /* 0x00000004a4547825 */ /* 0x004fe200078e0254 */
[----:B------:R-:W-:Y:S01]  /*2cd0*/  ISETP.NE.U32.AND P3, PT, R6, RZ, PT ;  /* 0x000000ff0600720c */ /* 0x000fe20003f65070 */
[----:B------:R2:W-:Y:S01]  /*2ce0*/  LDGSTS.E [R133+0x12c00], [R82.64], P5 ;  /* 0x12c0000052857fae */ /* 0x0005e2000a921846 */
[----:B------:R-:W-:Y:S01]  /*2cf0*/  ISETP.GE.AND P5, PT, R30, UR4, PT ;  /* 0x000000041e007c0c */ /* 0x000fe2000bfa6270 */
[----:B------:R-:W-:Y:S01]  /*2d00*/  IMAD R6, R13, c[0x0][0x190], RZ ;  /* 0x000064000d067a24 */ /* 0x000fe200078e02ff */
[----:B------:R-:W-:Y:S01]  /*2d10*/  SEL R4, RZ, 0x4, P2 ;  /* 0x00000004ff047807 */ /* 0x000fe20001000000 */
[----:B------:R4:W-:Y:S01]  /*2d20*/  LDGSTS.E [R133+0x13400], [R80.64], P0 ;  /* 0x1340000050857fae */ /* 0x0009e20008121846 */
[----:B------:R-:W-:Y:S01]  /*2d30*/  ISETP.GE.AND P0, PT, R28, UR4, PT ;  /* 0x000000041c007c0c */ /* 0x000fe2000bf06270 */
[----:B------:R-:W-:Y:S01]  /*2d40*/  IMAD R13, R21, c[0x0][0x190], RZ ;  /* 0x00006400150d7a24 */ /* 0x000fe200078e02ff */
[----:B------:R-:W-:Y:S01]  /*2d50*/  SEL R5, RZ, 0x4, P5 ;  /* 0x00000004ff057807 */ /* 0x000fe20002800000 */
[----:B-1----:R-:W-:Y:S01]  /*2d60*/  IMAD.WIDE R86, R164, 0x4, R86 ;  /* 0x00000004a4567825 */ /* 0x002fe200078e0256 */
[----:B------:R-:W-:-:S02]  /*2d70*/  ISETP.GE.AND P5, PT, R23, UR4, PT ;  /* 0x0000000417007c0c */ /* 0x000fc4000bfa6270 */
[----:B------:R-:W-:Y:S01]  /*2d80*/  ISETP.GE.AND P2, PT, R26, UR4, PT ;  /* 0x000000041a007c0c */ /* 0x000fe2000bf46270 */
[----:B------:R1:W-:Y:S01]  /*2d90*/  LDGSTS.E [R133+0x13c00], [R2.64], P3 ;  /* 0x13c0000002857fae */ /* 0x0003e20009921846 */
[----:B------:R-:W-:Y:S01]  /*2da0*/  SEL R73, RZ, 0x4, P0 ;  /* 0x00000004ff497807 */ /* 0x000fe20000000000 */
[----:B---3--:R-:W-:Y:S01]  /*2db0*/  IMAD.WIDE R88, R164, 0x4, R88 ;  /* 0x00000004a4587825 */ /* 0x008fe200078e0258 */
[----:B------:R-:W-:Y:S01]  /*2dc0*/  ISETP.GE.AND P0, PT, R22, UR4, PT ;  /* 0x0000000416007c0c */ /* 0x000fe2000bf06270 */
[----:B------:R-:W0:Y:S01]  /*2dd0*/  LDGDEPBAR ;  /* 0x00000000000079af */ /* 0x000e220000000000 */
[----:B------:R-:W-:Y:S01]  /*2de0*/  SEL R125, RZ, 0x4, P5 ;  /* 0x00000004ff7d7807 */ /* 0x000fe20002800000 */
[C---:B--2---:R-:W-:Y:S01]  /*2df0*/  IMAD.WIDE R82, R164.reuse, 0x4, R82 ;  /* 0x00000004a4527825 */ /* 0x044fe200078e0252 */
[----:B------:R-:W-:Y:S02]  /*2e00*/  SEL R77, RZ, 0x4, P2 ;  /* 0x00000004ff4d7807 */ /* 0x000fe40001000000 */
[----:B------:R-:W-:Y:S01]  /*2e10*/  ISETP.GE.AND P5, PT, R167, UR4, PT ;  /* 0x00000004a7007c0c */ /* 0x000fe2000bfa6270 */
[----:B----4-:R-:W-:Y:S01]  /*2e20*/  IMAD.WIDE R80, R164, 0x4, R80 ;  /* 0x00000004a4507825 */ /* 0x010fe200078e0250 */
[----:B------:R-:W-:-:S02]  /*2e30*/  ISETP.GE.AND P2, PT, R165, UR4, PT ;  /* 0x00000004a5007c0c */ /* 0x000fc4000bf46270 */
[----:B------:R-:W-:Y:S01]  /*2e40*/  SEL R126, RZ, 0x4, P0 ;  /* 0x00000004ff7e7807 */ /* 0x000fe20000000000 */
[----:B-1----:R-:W-:Y:S01]  /*2e50*/  IMAD.WIDE R2, R164, 0x4, R2 ;  /* 0x00000004a4027825 */ /* 0x002fe200078e0202 */
[----:B------:R-:W-:Y:S02]  /*2e60*/  ISETP.GE.AND P0, PT, R20, UR4, PT ;  /* 0x0000000414007c0c */ /* 0x000fe4000bf06270 */
[----:B------:R-:W-:Y:S02]  /*2e70*/  SEL R128, RZ, 0x4, P5 ;  /* 0x00000004ff807807 */ /* 0x000fe40002800000 */
[----:B------:R-:W-:Y:S02]  /*2e80*/  SEL R127, RZ, 0x4, P2 ;  /* 0x00000004ff7f7807 */ /* 0x000fe40001000000 */
[----:B------:R-:W-:Y:S02]  /*2e90*/  ISETP.GE.AND P5, PT, R16, UR4, PT ;  /* 0x0000000410007c0c */ /* 0x000fe4000bfa6270 */
[----:B------:R-:W-:-:S02]  /*2ea0*/  ISETP.GE.AND P2, PT, R18, UR4, PT ;  /* 0x0000000412007c0c */ /* 0x000fc4000bf46270 */
[----:B------:R-:W-:Y:S02]  /*2eb0*/  SEL R129, RZ, 0x4, P0 ;  /* 0x00000004ff817807 */ /* 0x000fe40000000000 */
[----:B------:R-:W-:Y:S02]  /*2ec0*/  SEL R4, R4, RZ, P6 ;  /* 0x000000ff04047207 */ /* 0x000fe40003000000 */
[----:B------:R-:W-:Y:S02]  /*2ed0*/  ISETP.GE.AND P0, PT, R14, UR4, PT ;  /* 0x000000040e007c0c */ /* 0x000fe4000bf06270 */
[----:B------:R-:W-:Y:S02]  /*2ee0*/  SEL R5, R5, RZ, P6 ;  /* 0x000000ff05057207 */ /* 0x000fe40003000000 */
[----:B------:R-:W-:Y:S02]  /*2ef0*/  SEL R131, RZ, 0x4, P5 ;  /* 0x00000004ff837807 */ /* 0x000fe40002800000 */
[----:B------:R-:W-:-:S02]  /*2f00*/  SEL R130, RZ, 0x4, P2 ;  /* 0x00000004ff827807 */ /* 0x000fc40001000000 */
[----:B------:R-:W-:Y:S01]  /*2f10*/  ISETP.NE.U32.AND P5, PT, R4, RZ, PT ;  /* 0x000000ff0400720c */ /* 0x000fe20003fa5070 */
[----:B------:R-:W-:Y:S01]  /*2f20*/  IMAD R4, R8, c[0x0][0x190], RZ ;  /* 0x0000640008047a24 */ /* 0x000fe200078e02ff */
[----:B------:R-:W-:Y:S01]  /*2f30*/  IADD3 R78, P2, R0, c[0x0][0x168], RZ ;  /* 0x00005a00004e7a10 */ /* 0x000fe20007f5e0ff */
[----:B------:R-:W-:Y:S01]  /*2f40*/  IMAD R8, R15, c[0x0][0x190], RZ ;  /* 0x000064000f087a24 */ /* 0x000fe200078e02ff */
[----:B------:R-:W-:Y:S02]  /*2f50*/  SEL R132, RZ, 0x4, P0 ;  /* 0x00000004ff847807 */ /* 0x000fe40000000000 */
[----:B------:R-:W-:Y:S01]  /*2f60*/  ISETP.NE.U32.AND P0, PT, R5, RZ, PT ;  /* 0x000000ff0500720c */ /* 0x000fe20003f05070 */
[----:B------:R-:W-:Y:S01]  /*2f70*/  IMAD R5, R11, c[0x0][0x190], RZ ;  /* 0x000064000b057a24 */ /* 0x000fe200078e02ff */
[----:B------:R-:W-:Y:S01]  /*2f80*/  LEA.HI.X.SX32 R134, R113, c[0x0][0x16c], 0x2, P2 ;  /* 0x00005b0071867a11 */ /* 0x000fe200010f16ff */
[----:B------:R-:W-:Y:S01]  /*2f90*/  IMAD R11, R19, c[0x0][0x190], RZ ;  /* 0x00006400130b7a24 */ /* 0x000fe200078e02ff */
[----:B------:R-:W-:-:S02]  /*2fa0*/  LEA R14, P2, R4, R78, 0x2 ;  /* 0x0000004e040e7211 */ /* 0x000fc400078410ff */
[C---:B------:R-:W-:Y:S02]  /*2fb0*/  LEA R16, P3, R5.reuse, R78, 0x2 ;  /* 0x0000004e05107211 */ /* 0x040fe400078610ff */
[----:B------:R-:W-:Y:S02]  /*2fc0*/  LEA.HI.X.SX32 R15, R4, R134, 0x2, P2 ;  /* 0x00000086040f7211 */ /* 0x000fe400010f16ff */
[----:B------:R-:W-:Y:S02]  /*2fd0*/  LEA R18, P2, R6, R78, 0x2 ;  /* 0x0000004e06127211 */ /* 0x000fe400078410ff */
[----:B------:R-:W-:Y:S01]  /*2fe0*/  LEA.HI.X.SX32 R17, R5, R134, 0x2, P3 ;  /* 0x0000008605117211 */ /* 0x000fe200018f16ff */
[----:B------:R1:W-:Y:S01]  /*2ff0*/  LDGSTS.E [R204], [R14.64], P4 ;  /* 0x000000000ecc7fae */ /* 0x0003e2000a121846 */
[----:B------:R-:W-:Y:S02]  /*3000*/  LEA R20, P3, R8, R78, 0x2 ;  /* 0x0000004e08147211 */ /* 0x000fe400078610ff */
[----:B------:R-:W-:Y:S01]  /*3010*/  LEA.HI.X.SX32 R19, R6, R134, 0x2, P2 ;  /* 0x0000008606137211 */ /* 0x000fe200010f16ff */
[----:B------:R2:W-:Y:S01]  /*3020*/  LDGSTS.E [R204+0x400], [R16.64], P4 ;  /* 0x0040000010cc7fae */ /* 0x0005e2000a121846 */
[----:B------:R-:W-:-:S02]  /*3030*/  LEA R22, P2, R9, R78, 0x2 ;  /* 0x0000004e09167211 */ /* 0x000fc400078410ff */
[----:B------:R-:W-:Y:S01]  /*3040*/  LEA.HI.X.SX32 R21, R8, R134, 0x2, P3 ;  /* 0x0000008608157211 */ /* 0x000fe200018f16ff */
[----:B------:R3:W-:Y:S01]  /*3050*/  LDGSTS.E [R204+0x800], [R18.64], P4 ;  /* 0x0080000012cc7fae */ /* 0x0007e2000a121846 */
[----:B------:R-:W-:Y:S02]  /*3060*/  LEA R26, P3, R11, R78, 0x2 ;  /* 0x0000004e0b1a7211 */ /* 0x000fe400078610ff */
[----:B------:R-:W-:Y:S01]  /*3070*/  LEA.HI.X.SX32 R23, R9, R134, 0x2, P2 ;  /* 0x0000008609177211 */ /* 0x000fe200010f16ff */
[----:B------:R4:W-:Y:S01]  /*3080*/  LDGSTS.E [R204+0xc00], [R20.64], P4 ;  /* 0x00c0000014cc7fae */ /* 0x0009e2000a121846 */
        /* <DEDUP_REMOVED lines=70> */
[----:B------:R-:W-:Y:S01]  /*34f0*/  SEL R79, R73, RZ, P6 ;  /* 0x000000ff494f7207 */ /* 0x000fe20003000000 */
[----:B------:R1:W-:Y:S01]  /*3500*/  LDGSTS.E [R204+0x6c00], [R70.64], P4 ;  /* 0x06c0000046cc7fae */ /* 0x0003e2000a121846 */
[----:B------:R-:W-:Y:S02]  /*3510*/  LEA.HI.X.SX32 R73, R213, R134, 0x2, P2 ;  /* 0x00000086d5497211 */ /* 0x000fe400010f16ff */
[----:B------:R-:W-:Y:S02]  /*3520*/  LEA R76, P2, R209, R78, 0x2 ;  /* 0x0000004ed14c7211 */ /* 0x000fe400078410ff */
[----:B------:R-:W-:Y:S01]  /*3530*/  LEA.HI.X.SX32 R75, R211, R134, 0x2, P3 ;  /* 0x00000086d34b7211 */ /* 0x000fe200018f16ff */
[----:B------:R1:W-:Y:S01]  /*3540*/  LDGSTS.E [R204+0x7000], [R72.64], P4 ;  /* 0x0700000048cc7fae */ /* 0x0003e2000a121846 */
[----:B------:R-:W-:-:S02]  /*3550*/  LEA R78, P3, R207, R78, 0x2 ;  /* 0x0000004ecf4e7211 */ /* 0x000fc400078610ff */
[----:B------:R-:W-:Y:S01]  /*3560*/  SEL R124, R77, RZ, P6 ;  /* 0x000000ff4d7c7207 */ /* 0x000fe20003000000 */
[----:B------:R1:W-:Y:S01]  /*3570*/  LDGSTS.E [R204+0x7400], [R74.64], P4 ;  /* 0x074000004acc7fae */ /* 0x0003e2000a121846 */
[-C--:B------:R-:W-:Y:S02]  /*3580*/  LEA.HI.X.SX32 R77, R209, R134.reuse, 0x2, P2 ;  /* 0x00000086d14d7211 */ /* 0x080fe400010f16ff */
[----:B------:R-:W-:Y:S02]  /*3590*/  ISETP.NE.U32.AND P2, PT, R79, RZ, PT ;  /* 0x000000ff4f00720c */ /* 0x000fe40003f45070 */
[----:B------:R-:W-:Y:S01]  /*35a0*/  LEA.HI.X.SX32 R79, R207, R134, 0x2, P3 ;  /* 0x00000086cf4f7211 */ /* 0x000fe200018f16ff */
[----:B------:R1:W-:Y:S01]  /*35b0*/  LDGSTS.E [R204+0x7800], [R76.64], P4 ;  /* 0x078000004ccc7fae */ /* 0x0003e2000a121846 */
[----:B------:R-:W-:Y:S02]  /*35c0*/  SEL R125, R125, RZ, P6 ;  /* 0x000000ff7d7d7207 */ /* 0x000fe40003000000 */
[----:B------:R-:W-:Y:S01]  /*35d0*/  ISETP.NE.U32.AND P3, PT, R124, RZ, PT ;  /* 0x000000ff7c00720c */ /* 0x000fe20003f65070 */
[----:B------:R1:W-:Y:S01]  /*35e0*/  LDGSTS.E [R204+0x7c00], [R78.64], P4 ;  /* 0x07c000004ecc7fae */ /* 0x0003e2000a121846 */
[----:B------:R-:W-:-:S02]  /*35f0*/  SEL R126, R126, RZ, P6 ;  /* 0x000000ff7e7e7207 */ /* 0x000fc40003000000 */
[----:B------:R-:W-:Y:S01]  /*3600*/  ISETP.NE.U32.AND P4, PT, R125, RZ, PT ;  /* 0x000000ff7d00720c */ /* 0x000fe20003f85070 */
[----:B------:R-:W0:Y:S01]  /*3610*/  LDGDEPBAR ;  /* 0x00000000000079af */ /* 0x000e220000000000 */
[----:B------:R-:W-:Y:S02]  /*3620*/  SEL R127, R127, RZ, P6 ;  /* 0x000000ff7f7f7207 */ /* 0x000fe40003000000 */
[----:B------:R-:W-:Y:S01]  /*3630*/  SEL R128, R128, RZ, P6 ;  /* 0x000000ff80807207 */ /* 0x000fe20003000000 */
[----:B------:R-:W-:Y:S01]  /*3640*/  BAR.SYNC.DEFER_BLOCKING 0x0 ;  /* 0x0000000000007b1d */ /* 0x000fe20000010000 */
[----:B------:R-:W-:Y:S02]  /*3650*/  SEL R129, R129, RZ, P6 ;  /* 0x000000ff81817207 */ /* 0x000fe40003000000 */
[----:B------:R-:W-:Y:S02]  /*3660*/  SEL R130, R130, RZ, P6 ;  /* 0x000000ff82827207 */ /* 0x000fe40003000000 */
[----:B------:R-:W-:-:S02]  /*3670*/  SEL R131, R131, RZ, P6 ;  /* 0x000000ff83837207 */ /* 0x000fc40003000000 */
[----:B------:R-:W-:Y:S01]  /*3680*/  SEL R132, R132, RZ, P6 ;  /* 0x000000ff84847207 */ /* 0x000fe20003000000 */
[----:B------:R-:W-:Y:S01]  /*3690*/  @!PT LDS RZ, [RZ] ;  /* 0x00000000fffff984 */ /* 0x000fe20000000800 */
[----:B------:R-:W-:Y:S01]  /*36a0*/  @!PT LDS RZ, [RZ] ;  /* 0x00000000fffff984 */ /* 0x000fe20000000800 */
[----:B------:R-:W-:Y:S01]  /*36b0*/  @!PT LDS RZ, [RZ] ;  /* 0x00000000fffff984 */ /* 0x000fe20000000800 */
[----:B------:R1:W-:Y:S01]  /*36c0*/  LDGSTS.E [R138+0x14000], [R108.64], P5 ;  /* 0x140000006c8a7fae */ /* 0x0003e2000a921846 */
[----:B------:R-:W-:-:S03]  /*36d0*/  ISETP.NE.U32.AND P5, PT, R126, RZ, PT ;  /* 0x000000ff7e00720c */ /* 0x000fc60003fa5070 */
        /* <DEDUP_REMOVED lines=13> */
[----:B------:R-:W-:-:S03]  /*37b0*/  ISETP.GE.AND P2, PT, R137, UR4, PT ;  /* 0x0000000489007c0c */ /* 0x000fc6000bf46270 */
[----:B------:R2:W-:Y:S01]  /*37c0*/  LDGSTS.E [R133+0x14400], [R92.64], P3 ;  /* 0x144000005c857fae */ /* 0x0005e20009921846 */
[----:B------:R-:W-:Y:S02]  /*37d0*/  SEL R25, RZ, 0x4, P2 ;  /* 0x00000004ff197807 */ /* 0x000fe40001000000 */
[----:B------:R-:W-:Y:S01]  /*37e0*/  ISETP.GE.AND P3, PT, R136, UR4, PT ;  /* 0x0000000488007c0c */ /* 0x000fe2000bf66270 */
[----:B------:R2:W-:Y:S01]  /*37f0*/  LDGSTS.E [R133+0x14c00], [R90.64], P4 ;  /* 0x14c000005a857fae */ /* 0x0005e2000a121846 */
[----:B------:R-:W-:Y:S02]  /*3800*/  ISETP.GE.AND P2, PT, R166, UR4, PT ;  /* 0x00000004a6007c0c */ /* 0x000fe4000bf46270 */
[----:B------:R-:W-:Y:S01]  /*3810*/  SEL R25, R25, RZ, P6 ;  /* 0x000000ff19197207 */ /* 0x000fe20003000000 */
[----:B------:R2:W-:Y:S01]  /*3820*/  LDGSTS.E [R133+0x15400], [R84.64], P5 ;  /* 0x1540000054857fae */ /* 0x0005e2000a921846 */
[----:B------:R-:W-:Y:S02]  /*3830*/  ISETP.GE.AND P4, PT, R172, UR4, PT ;  /* 0x00000004ac007c0c */ /* 0x000fe4000bf86270 */
[----:B-1----:R-:W-:Y:S01]  /*3840*/  SEL R96, RZ, 0x4, P3 ;  /* 0x00000004ff607807 */ /* 0x002fe20001800000 */
[----:B------:R1:W-:Y:S01]  /*3850*/  LDGSTS.E [R133+0x15c00], [R86.64], P0 ;  /* 0x15c0000056857fae */ /* 0x0003e20008121846 */
[----:B------:R-:W-:-:S02]  /*3860*/  ISETP.GE.AND P3, PT, R135, UR4, PT ;  /* 0x0000000487007c0c */ /* 0x000fc4000bf66270 */
[----:B------:R-:W-:Y:S02]  /*3870*/  SEL R97, RZ, 0x4, P2 ;  /* 0x00000004ff617807 */ /* 0x000fe40001000000 */
[----:B------:R-:W-:Y:S02]  /*3880*/  ISETP.NE.U32.AND P2, PT, R25, RZ, PT ;  /* 0x000000ff1900720c */ /* 0x000fe40003f45070 */
[----:B------:R-:W-:Y:S02]  /*3890*/  SEL R25, RZ, 0x4, P4 ;  /* 0x00000004ff197807 */ /* 0x000fe40002000000 */
[----:B------:R-:W-:Y:S02]  /*38a0*/  SEL R96, R96, RZ, P6 ;  /* 0x000000ff60607207 */ /* 0x000fe40003000000 */
[----:B--2---:R-:W-:Y:S02]  /*38b0*/  SEL R92, RZ, 0x4, P3 ;  /* 0x00000004ff5c7807 */ /* 0x004fe40001800000 */
[----:B------:R-:W-:-:S02]  /*38c0*/  SEL R97, R97, RZ, P6 ;  /* 0x000000ff61617207 */ /* 0x000fc40003000000 */
[----:B------:R-:W-:Y:S02]  /*38d0*/  SEL R25, R25, RZ, P6 ;  /* 0x000000ff19197207 */ /* 0x000fe40003000000 */
[----:B------:R-:W-:Y:S01]  /*38e0*/  ISETP.NE.U32.AND P3, PT, R96, RZ, PT ;  /* 0x000000ff6000720c */ /* 0x000fe20003f65070 */
[----:B------:R1:W-:Y:S01]  /*38f0*/  LDGSTS.E [R133+0x16400], [R88.64], P2 ;  /* 0x1640000058857fae */ /* 0x0003e20009121846 */
[----:B------:R-:W-:Y:S02]  /*3900*/  SEL R92, R92, RZ, P6 ;  /* 0x000000ff5c5c7207 */ /* 0x000fe40003000000 */
[----:B------:R-:W-:Y:S02]  /*3910*/  ISETP.NE.U32.AND P4, PT, R97, RZ, PT ;  /* 0x000000ff6100720c */ /* 0x000fe40003f85070 */
[----:B------:R-:W-:Y:S01]  /*3920*/  ISETP.NE.U32.AND P5, PT, R25, RZ, PT ;  /* 0x000000ff1900720c */ /* 0x000fe20003fa5070 */
[----:B------:R-:W-:Y:S01]  /*3930*/  IMAD.MOV.U32 R25, RZ, RZ, c[0x0][0x18c] ;  /* 0x00006300ff197624 */ /* 0x000fe200078e00ff */
[----:B------:R-:W-:-:S02]  /*3940*/  ISETP.NE.U32.AND P6, PT, R92, RZ, PT ;  /* 0x000000ff5c00720c */ /* 0x000fc40003fc5070 */
[----:B------:R-:W-:Y:S01]  /*3950*/  LOP3.LUT R84, R173, 0x80, RZ, 0xc0, !PT ;  /* 0x00000080ad547812 */ /* 0x000fe200078ec0ff */
[----:B------:R-:W-:Y:S02]  /*3960*/  IMAD.SHL.U32 R25, R25, 0x20, RZ ;  /* 0x0000002019197824 */ /* 0x000fe400078e00ff */
[----:B------:R1:W-:Y:S02]  /*3970*/  LDGSTS.E [R133+0x16c00], [R82.64], P3 ;  /* 0x16c0000052857fae */ /* 0x0003e40009921846 */
[C---:B------:R-:W-:Y:S02]  /*3980*/  IMAD.WIDE R14, R25.reuse, 0x4, R14 ;  /* 0x00000004190e7825 */ /* 0x040fe400078e020e */
[----:B------:R1:W-:Y:S02]  /*3990*/  LDGSTS.E [R133+0x17400], [R80.64], P4 ;  /* 0x1740000050857fae */ /* 0x0003e4000a121846 */
[C---:B------:R-:W-:Y:S02]  /*39a0*/  IMAD.WIDE R16, R25.reuse, 0x4, R16 ;  /* 0x0000000419107825 */ /* 0x040fe400078e0210 */
[----:B------:R1:W-:Y:S02]  /*39b0*/  LDGSTS.E [R133+0x17c00], [R2.64], P5 ;  /* 0x17c0000002857fae */ /* 0x0003e4000a921846 */
[----:B---3--:R-:W-:-:S02]  /*39c0*/  IMAD.WIDE R18, R25, 0x4, R18 ;  /* 0x0000000419127825 */ /* 0x008fc400078e0212 */
[----:B------:R-:W0:Y:S02]  /*39d0*/  LDGDEPBAR ;  /* 0x00000000000079af */ /* 0x000e240000000000 */
[C---:B----4-:R-:W-:Y:S02]  /*39e0*/  IMAD.WIDE R20, R25.reuse, 0x4, R20 ;  /* 0x0000000419147825 */ /* 0x050fe400078e0214 */
[----:B------:R1:W-:Y:S02]  /*39f0*/  LDGSTS.E [R204+0x8000], [R14.64], P6 ;  /* 0x080000000ecc7fae */ /* 0x0003e4000b121846 */
[C---:B-----5:R-:W-:Y:S02]  /*3a00*/  IMAD.WIDE R22, R25.reuse, 0x4, R22 ;  /* 0x0000000419167825 */ /* 0x060fe400078e0216 */
[----:B------:R1:W-:Y:S02]  /*3a10*/  LDGSTS.E [R204+0x8400], [R16.64], P6 ;  /* 0x0840000010cc7fae */ /* 0x0003e4000b121846 */
[----:B------:R-:W-:-:S02]  /*3a20*/  IMAD.WIDE R26, R25, 0x4, R26 ;  /* 0x00000004191a7825 */ /* 0x000fc400078e021a */
[----:B------:R1:W-:Y:S02]  /*3a30*/  LDGSTS.E [R204+0x8800], [R18.64], P6 ;  /* 0x0880000012cc7fae */ /* 0x0003e4000b121846 */
[C---:B------:R-:W-:Y:S02]  /*3a40*/  IMAD.WIDE R28, R25.reuse, 0x4, R28 ;  /* 0x00000004191c7825 */ /* 0x040fe400078e021c */
[----:B------:R1:W-:Y:S02]  /*3a50*/  LDGSTS.E [R204+0x8c00], [R20.64], P6 ;  /* 0x08c0000014cc7fae */ /* 0x0003e4000b121846 */
[C---:B------:R-:W-:Y:S02]  /*3a60*/  IMAD.WIDE R30, R25.reuse, 0x4, R30 ;  /* 0x00000004191e7825 */ /* 0x040fe400078e021e */
        /* <DEDUP_REMOVED lines=47> */
[----:B------:R-:W-:Y:S02]  /*3d60*/  IMAD.WIDE R78, R25, 0x4, R78 ;  /* 0x00000004194e7825 */ /* 0x000fe400078e024e */
[----:B------:R1:W-:Y:S04]  /*3d70*/  LDGSTS.E [R204+0xf000], [R72.64], P6 ;  /* 0x0f00000048cc7fae */ /* 0x0003e8000b121846 */
[----:B------:R1:W-:Y:S04]  /*3d80*/  LDGSTS.E [R204+0xf400], [R74.64], P6 ;  /* 0x0f4000004acc7fae */ /* 0x0003e8000b121846 */
[----:B------:R1:W-:Y:S04]  /*3d90*/  LDGSTS.E [R204+0xf800], [R76.64], P6 ;  /* 0x0f8000004ccc7fae */ /* 0x0003e8000b121846 */
[----:B------:R1:W-:Y:S04]  /*3da0*/  LDGSTS.E [R204+0xfc00], [R78.64], P6 ;  /* 0x0fc000004ecc7fae */ /* 0x0003e8000b121846 */
[----:B------:R-:W0:Y:S01]  /*3db0*/  LDGDEPBAR ;  /* 0x00000000000079af */ /* 0x000e220000000000 */
[----:B------:R-:W-:Y:S05]  /*3dc0*/  @P1 BRA `(.L_x_0) ;  /* 0x0000043000001947 */ /* 0x000fea0003800000 */
[----:B------:R-:W-:Y:S01]  /*3dd0*/  IMAD.SHL.U32 R0, R173, 0x20, RZ ;  /* 0x00000020ad007824 */ /* 0x000fe200078e00ff */
[----:B------:R-:W-:Y:S01]  /*3de0*/  CS2R R140, SRZ ;  /* 0x00000000008c7805 */ /* 0x000fe2000001ff00 */
[----:B------:R-:W-:Y:S01]  /*3df0*/  CS2R R142, SRZ ;  /* 0x00000000008e7805 */ /* 0x000fe2000001ff00 */
[----:B-1----:R-:W-:Y:S01]  /*3e00*/  CS2R R132, SRZ ;  /* 0x0000000000847805 */ /* 0x002fe2000001ff00 */
[----:B------:R-:W-:Y:S01]  /*3e10*/  CS2R R134, SRZ ;  /* 0x0000000000867805 */ /* 0x000fe2000001ff00 */
[----:B------:R1:W-:Y:S01]  /*3e20*/  STL [R1+0xb4], R0 ;  /* 0x0000b40001007387 */ /* 0x0003e20000100800 */
[----:B------:R-:W-:Y:S01]  /*3e30*/  CS2R R128, SRZ ;  /* 0x0000000000807805 */ /* 0x000fe2000001ff00 */
        /* <DEDUP_REMOVED lines=59> */
[----:B------:R-:W-:Y:S05]  /*41f0*/  BRA `(.L_x_1) ;  /* 0x00003bb000007947 */ /* 0x000fea0003800000 */
.L_x_0:
[----:B-1----:R-:W-:Y:S01]  /*4200*/  SHF.R.S32.HI R2, RZ, 0x1f, R7 ;  /* 0x0000001fff027819 */ /* 0x002fe20000011407 */
[----:B------:R-:W-:Y:S01]  /*4210*/  IMAD.SHL.U32 R34, R25, 0x8, RZ ;  /* 0x0000000819227824 */ /* 0x000fe200078e00ff */
[----:B------:R-:W-:Y:S01]  /*4220*/  SHF.R.S32.HI R14, RZ, 0x1f, R121 ;  /* 0x0000001fff0e7819 */ /* 0x000fe20000011479 */
[----:B------:R-:W-:Y:S01]  /*4230*/  IMAD.SHL.U32 R28, R173, 0x20, RZ ;  /* 0x00000020ad1c7824 */ /* 0x000fe200078e00ff */
[----:B------:R-:W-:Y:S01]  /*4240*/  SHF.R.S32.HI R3, RZ, 0x1f, R122 ;  /* 0x0000001fff037819 */ /* 0x000fe2000001147a */
[----:B------:R-:W-:Y:S01]  /*4250*/  IMAD.SHL.U32 R206, R25, 0x4, RZ ;  /* 0x0000000419ce7824 */ /* 0x000fe200078e00ff */
[----:B------:R-:W-:Y:S01]  /*4260*/  SHF.L.U64.HI R7, R7, 0x2, R2 ;  /* 0x0000000207077819 */ /* 0x000fe20000010202 */
[----:B------:R-:W-:Y:S01]  /*4270*/  IMAD.MOV.U32 R203, RZ, RZ, 0x1 ;  /* 0x00000001ffcb7424 */ /* 0x000fe200078e00ff */
[----:B------:R-:W-:Y:S01]  /*4280*/  SHF.L.U64.HI R15, R121, 0x2, R14 ;  /* 0x00000002790f7819 */ /* 0x000fe2000001020e */
[----:B------:R-:W-:Y:S01]  /*4290*/  IMAD.MOV.U32 R201, RZ, RZ, -0x1 ;  /* 0xffffffffffc97424 */ /* 0x000fe200078e00ff */
[----:B------:R-:W-:Y:S01]  /*42a0*/  SHF.R.S32.HI R2, RZ, 0x1f, R123 ;  /* 0x0000001fff027819 */ /* 0x000fe2000001147b */
[----:B------:R-:W-:Y:S01]  /*42b0*/  CS2R R140, SRZ ;  /* 0x00000000008c7805 */ /* 0x000fe2000001ff00 */
[----:B------:R-:W-:Y:S01]  /*42c0*/  SHF.R.S32.HI R14, RZ, 0x1f, R119 ;  /* 0x0000001fff0e7819 */ /* 0x000fe20000011477 */
[----:B------:R1:W-:Y:S01]  /*42d0*/  STL [R1+0xa8], R15 ;  /* 0x0000a80f01007387 */ /* 0x0003e20000100800 */
[----:B------:R-:W-:Y:S01]  /*42e0*/  SHF.L.U64.HI R16, R122, 0x2, R3 ;  /* 0x000000027a107819 */ /* 0x000fe20000010203 */
[----:B------:R-:W-:Y:S01]  /*42f0*/  CS2R R142, SRZ ;  /* 0x00000000008e7805 */ /* 0x000fe2000001ff00 */
[----:B------:R-:W-:Y:S01]  /*4300*/  SHF.L.U64.HI R2, R123, 0x2, R2 ;  /* 0x000000027b027819 */ /* 0x000fe20000010202 */
[----:B------:R-:W-:Y:S01]  /*4310*/  CS2R R132, SRZ ;  /* 0x0000000000847805 */ /* 0x000fe2000001ff00 */
[----:B------:R-:W-:Y:S01]  /*4320*/  SHF.L.U64.HI R3, R119, 0x2, R14 ;  /* 0x0000000277037819 */ /* 0x000fe2000001020e */
[----:B------:R-:W-:Y:S01]  /*4330*/  STL [R1+0xa4], R16 ;  /* 0x0000a41001007387 */ /* 0x000fe20000100800 */
[----:B------:R-:W-:Y:S01]  /*4340*/  SHF.R.S32.HI R32, RZ, 0x1f, R25 ;  /* 0x0000001fff207819 */ /* 0x000fe20000011419 */
[----:B------:R-:W-:Y:S01]  /*4350*/  CS2R R134, SRZ ;  /* 0x0000000000867805 */ /* 0x000fe2000001ff00 */
[----:B------:R-:W-:Y:S01]  /*4360*/  SHF.R.S32.HI R18, RZ, 0x1f, R207 ;  /* 0x0000001fff127819 */ /* 0x000fe200000114cf */
[----:B------:R2:W-:Y:S01]  /*4370*/  STL [R1+0xa0], R2 ;  /* 0x0000a00201007387 */ /* 0x0005e20000100800 */
[----:B-1----:R-:W-:Y:S01]  /*4380*/  SHF.R.S32.HI R15, RZ, 0x1f, R120 ;  /* 0x0000001fff0f7819 */ /* 0x002fe20000011478 */
[----:B------:R-:W-:Y:S01]  /*4390*/  CS2R R128, SRZ ;  /* 0x0000000000807805 */ /* 0x000fe2000001ff00 */
[----:B------:R-:W-:Y:S01]  /*43a0*/  SHF.L.U64.HI R33, R25, 0x3, R32 ;  /* 0x0000000319217819 */ /* 0x000fe20000010220 */
[----:B------:R1:W-:Y:S01]  /*43b0*/  STL [R1+0x9c], R3 ;  /* 0x00009c0301007387 */ /* 0x0003e20000100800 */
[----:B------:R-:W-:Y:S01]  /*43c0*/  SHF.L.U64.HI R14, R120, 0x2, R15 ;  /* 0x00000002780e7819 */ /* 0x000fe2000001020f */
[----:B------:R-:W-:Y:S01]  /*43d0*/  CS2R R130, SRZ ;  /* 0x0000000000827805 */ /* 0x000fe2000001ff00 */
[----:B------:R-:W-:Y:S01]  /*43e0*/  SHF.R.S32.HI R15, RZ, 0x1f, R114 ;  /* 0x0000001fff0f7819 */ /* 0x000fe20000011472 */
[----:B------:R-:W-:Y:S01]  /*43f0*/  CS2R R124, SRZ ;  /* 0x00000000007c7805 */ /* 0x000fe2000001ff00 */
[-C--:B------:R-:W-:Y:S01]  /*4400*/  LEA R208, P0, R207, R34.reuse, 0x2 ;  /* 0x00000022cfd07211 */ /* 0x080fe200078010ff */
[----:B------:R3:W-:Y:S01]  /*4410*/  STL [R1+0x98], R14 ;  /* 0x0000980e01007387 */ /* 0x0007e20000100800 */
[----:B--2---:R-:W-:Y:S01]  /*4420*/  SHF.R.S32.HI R2, RZ, 0x1f, R117 ;  /* 0x0000001fff027819 */ /* 0x004fe20000011475 */
[----:B------:R-:W-:Y:S01]  /*4430*/  CS2R R126, SRZ ;  /* 0x00000000007e7805 */ /* 0x000fe2000001ff00 */
[-C--:B------:R-:W-:Y:S01]  /*4440*/  LEA R210, P1, R209, R34.reuse, 0x2 ;  /* 0x00000022d1d27211 */ /* 0x080fe200078210ff */
[----:B------:R-:W-:Y:S01]  /*4450*/  CS2R R156, SRZ ;  /* 0x00000000009c7805 */ /* 0x000fe2000001ff00 */
[----:B-1----:R-:W-:Y:S01]  /*4460*/  SHF.R.S32.HI R3, RZ, 0x1f, R118 ;  /* 0x0000001fff037819 */ /* 0x002fe20000011476 */
[----:B------:R-:W-:Y:S01]  /*4470*/  CS2R R158, SRZ ;  /* 0x00000000009e7805 */ /* 0x000fe2000001ff00 */
[----:B------:R-:W-:Y:S01]  /*4480*/  SHF.L.U64.HI R16, R117, 0x2, R2 ;  /* 0x0000000275107819 */ /* 0x000fe20000010202 */
[----:B------:R-:W-:Y:S01]  /*4490*/  CS2R R136, SRZ ;  /* 0x0000000000887805 */ /* 0x000fe2000001ff00 */
[----:B------:R-:W-:Y:S01]  /*44a0*/  SHF.L.U64.HI R3, R118, 0x2, R3 ;  /* 0x0000000276037819 */ /* 0x000fe20000010203 */
[----:B------:R-:W-:Y:S01]  /*44b0*/  CS2R R138, SRZ ;  /* 0x00000000008a7805 */ /* 0x000fe2000001ff00 */
[----:B------:R-:W-:Y:S01]  /*44c0*/  SHF.L.U64.HI R2, R114, 0x2, R15 ;  /* 0x0000000272027819 */ /* 0x000fe2000001020f */
[----:B------:R-:W-:Y:S01]  /*44d0*/  STL [R1+0x94], R16 ;  /* 0x0000941001007387 */ /* 0x000fe20000100800 */
[----:B---3--:R-:W-:Y:S01]  /*44e0*/  SHF.R.S32.HI R14, RZ, 0x1f, R115 ;  /* 0x0000001fff0e7819 */ /* 0x008fe20000011473 */
[----:B------:R-:W-:Y:S01]  /*44f0*/  CS2R R152, SRZ ;  /* 0x0000000000987805 */ /* 0x000fe2000001ff00 */
[-C--:B------:R-:W-:Y:S01]  /*4500*/  LEA R212, P2, R211, R34.reuse, 0x2 ;  /* 0x00000022d3d47211 */ /* 0x080fe200078410ff */
[----:B------:R1:W-:Y:S01]  /*4510*/  STL [R1+0x90], R3 ;  /* 0x0000900301007387 */ /* 0x0003e20000100800 */
[----:B------:R-:W-:Y:S01]  /*4520*/  SHF.L.U64.HI R14, R115, 0x2, R14 ;  /* 0x00000002730e7819 */ /* 0x000fe2000001020e */
[----:B------:R-:W-:Y:S01]  /*4530*/  CS2R R154, SRZ ;  /* 0x00000000009a7805 */ /* 0x000fe2000001ff00 */
[-C--:B------:R-:W-:Y:S01]  /*4540*/  LEA.HI.X R207, R207, R33.reuse, R18, 0x2, P0 ;  /* 0x00000021cfcf7211 */ /* 0x080fe200000f1412 */
[----:B------:R2:W-:Y:S01]  /*4550*/  STL [R1+0x8c], R2 ;  /* 0x00008c0201007387 */ /* 0x0005e20000100800 */
[----:B------:R-:W-:Y:S01]  /*4560*/  SHF.R.S32.HI R20, RZ, 0x1f, R213 ;  /* 0x0000001fff147819 */ /* 0x000fe200000114d5 */
[----:B------:R-:W-:Y:S01]  /*4570*/  CS2R R192, SRZ ;  /* 0x0000000000c07805 */ /* 0x000fe2000001ff00 */
[----:B------:R-:W-:Y:S01]  /*4580*/  SHF.R.S32.HI R18, RZ, 0x1f, R215 ;  /* 0x0000001fff127819 */ /* 0x000fe200000114d7 */
[----:B------:R3:W-:Y:S01]  /*4590*/  STL [R1+0x88], R14 ;  /* 0x0000880e01007387 */ /* 0x0007e20000100800 */
[-C--:B------:R-:W-:Y:S01]  /*45a0*/  LEA R214, P0, R213, R34.reuse, 0x2 ;  /* 0x00000022d5d67211 */ /* 0x080fe200078010ff */
[----:B------:R-:W-:Y:S01]  /*45b0*/  CS2R R194, SRZ ;  /* 0x0000000000c27805 */ /* 0x000fe2000001ff00 */
[----:B-1----:R-:W-:Y:S01]  /*45c0*/  SHF.R.S32.HI R3, RZ, 0x1f, R116 ;  /* 0x0000001fff037819 */ /* 0x002fe20000011474 */
[----:B------:R-:W-:Y:S01]  /*45d0*/  CS2R R120, SRZ ;  /* 0x0000000000787805 */ /* 0x000fe2000001ff00 */
[-C--:B------:R-:W-:Y:S01]  /*45e0*/  LEA R220, P3, R219, R34.reuse, 0x2 ;  /* 0x00000022dbdc7211 */ /* 0x080fe200078610ff */
[----:B------:R-:W-:Y:S01]  /*45f0*/  CS2R R122, SRZ ;  /* 0x00000000007a7805 */ /* 0x000fe2000001ff00 */
[----:B--2---:R-:W-:Y:S01]  /*4600*/  SHF.R.S32.HI R2, RZ, 0x1f, R111 ;  /* 0x0000001fff027819 */ /* 0x004fe2000001146f */
[----:B------:R-:W-:Y:S01]  /*4610*/  CS2R R118, SRZ ;  /* 0x0000000000767805 */ /* 0x000fe2000001ff00 */
[----:B------:R-:W-:Y:S01]  /*4620*/  SHF.L.U64.HI R17, R116, 0x2, R3 ;  /* 0x0000000274117819 */ /* 0x000fe20000010203 */
[----:B------:R-:W-:Y:S01]  /*4630*/  CS2R R114, SRZ ;  /* 0x0000000000727805 */ /* 0x000fe2000001ff00 */
[----:B------:R-:W-:Y:S01]  /*4640*/  SHF.L.U64.HI R16, R111, 0x2, R2 ;  /* 0x000000026f107819 */ /* 0x000fe20000010202 */
[----:B------:R-:W-:Y:S01]  /*4650*/  CS2R R116, SRZ ;  /* 0x0000000000747805 */ /* 0x000fe2000001ff00 */
[----:B---3--:R-:W-:Y:S01]  /*4660*/  SHF.R.S32.HI R14, RZ, 0x1f, R113 ;  /* 0x0000001fff0e7819 */ /* 0x008fe20000011471 */
[----:B------:R-:W-:Y:S01]  /*4670*/  STL [R1+0x84], R17 ;  /* 0x0000841101007387 */ /* 0x000fe20000100800 */
[-C--:B------:R-:W-:Y:S01]  /*4680*/  LEA.HI.X R213, R213, R33.reuse, R20, 0x2, P0 ;  /* 0x00000021d5d57211 */ /* 0x080fe200000f1414 */
[----:B------:R-:W-:Y:S01]  /*4690*/  CS2R R108, SRZ ;  /* 0x00000000006c7805 */ /* 0x000fe2000001ff00 */
[----:B------:R-:W-:Y:S01]  /*46a0*/  SHF.L.U64.HI R2, R113, 0x2, R14 ;  /* 0x0000000271027819 */ /* 0x000fe2000001020e */
[----:B------:R1:W-:Y:S01]  /*46b0*/  STL [R1+0x80], R16 ;  /* 0x0000801001007387 */ /* 0x0003e20000100800 */
[----:B------:R-:W-:Y:S01]  /*46c0*/  SHF.R.S32.HI R14, RZ, 0x1f, R211 ;  /* 0x0000001fff0e7819 */ /* 0x000fe200000114d3 */
[----:B------:R-:W-:Y:S01]  /*46d0*/  CS2R R104, SRZ ;  /* 0x0000000000687805 */ /* 0x000fe2000001ff00 */
[----:B------:R-:W-:Y:S01]  /*46e0*/  SHF.R.S32.HI R20, RZ, 0x1f, R221 ;  /* 0x0000001fff147819 */ /* 0x000fe200000114dd */
[----:B------:R-:W-:Y:S01]  /*46f0*/  CS2R R106, SRZ ;  /* 0x00000000006a7805 */ /* 0x000fe2000001ff00 */
[-C--:B------:R-:W-:Y:S01]  /*4700*/  LEA.HI.X R211, R211, R33.reuse, R14, 0x2, P2 ;  /* 0x00000021d3d37211 */ /* 0x080fe200010f140e */
[----:B------:R-:W-:Y:S01]  /*4710*/  CS2R R100, SRZ ;  /* 0x0000000000647805 */ /* 0x000fe2000001ff00 */
[----:B------:R-:W-:Y:S01]  /*4720*/  SHF.R.S32.HI R14, RZ, 0x1f, R219 ;  /* 0x0000001fff0e7819 */ /* 0x000fe200000114db */
[----:B------:R-:W-:Y:S01]  /*4730*/  CS2R R102, SRZ ;  /* 0x0000000000667805 */ /* 0x000fe2000001ff00 */
[-C--:B------:R-:W-:Y:S01]  /*4740*/  LEA R218, P2, R217, R34.reuse, 0x2 ;  /* 0x00000022d9da7211 */ /* 0x080fe200078410ff */
[----:B------:R-:W-:Y:S01]  /*4750*/  CS2R R160, SRZ ;  /* 0x0000000000a07805 */ /* 0x000fe2000001ff00 */
[----:B-1----:R-:W-:Y:S01]  /*4760*/  SHF.R.S32.HI R16, RZ, 0x1f, R209 ;  /* 0x0000001fff107819 */ /* 0x002fe200000114d1 */
[----:B------:R-:W-:Y:S01]  /*4770*/  CS2R R162, SRZ ;  /* 0x0000000000a27805 */ /* 0x000fe2000001ff00 */
[-C--:B------:R-:W-:Y:S01]  /*4780*/  LEA.HI.X R219, R219, R33.reuse, R14, 0x2, P3 ;  /* 0x00000021dbdb7211 */ /* 0x080fe200018f140e */
[----:B------:R-:W-:Y:S01]  /*4790*/  CS2R R96, SRZ ;  /* 0x0000000000607805 */ /* 0x000fe2000001ff00 */
[-C--:B------:R-:W-:Y:S01]  /*47a0*/  LEA.HI.X R209, R209, R33.reuse, R16, 0x2, P1 ;  /* 0x00000021d1d17211 */ /* 0x080fe200008f1410 */
[----:B------:R-:W-:Y:S01]  /*47b0*/  CS2R R98, SRZ ;  /* 0x0000000000627805 */ /* 0x000fe2000001ff00 */
[----:B------:R-:W-:Y:S01]  /*47c0*/  SHF.R.S32.HI R16, RZ, 0x1f, R217 ;  /* 0x0000001fff107819 */ /* 0x000fe200000114d9 */
[----:B------:R-:W-:Y:S01]  /*47d0*/  CS2R R40, SRZ ;  /* 0x0000000000287805 */ /* 0x000fe2000001ff00 */
[-C--:B------:R-:W-:Y:S01]  /*47e0*/  LEA R216, P1, R215, R34.reuse, 0x2 ;  /* 0x00000022d7d87211 */ /* 0x080fe200078210ff */
[----:B------:R-:W-:Y:S01]  /*47f0*/  CS2R R42, SRZ ;  /* 0x00000000002a7805 */ /* 0x000fe2000001ff00 */
[-C--:B------:R-:W-:Y:S01]  /*4800*/  LEA.HI.X R217, R217, R33.reuse, R16, 0x2, P2 ;  /* 0x00000021d9d97211 */ /* 0x080fe200010f1410 */
[----:B------:R-:W-:Y:S01]  /*4810*/  CS2R R48, SRZ ;  /* 0x0000000000307805 */ /* 0x000fe2000001ff00 */
[-C--:B------:R-:W-:Y:S01]  /*4820*/  LEA.HI.X R215, R215, R33.reuse, R18, 0x2, P1 ;  /* 0x00000021d7d77211 */ /* 0x080fe200008f1412 */
[----:B------:R-:W-:Y:S01]  /*4830*/  CS2R R50, SRZ ;  /* 0x0000000000327805 */ /* 0x000fe2000001ff00 */
[----:B------:R-:W-:Y:S01]  /*4840*/  SHF.R.S32.HI R18, RZ, 0x1f, R223 ;  /* 0x0000001fff127819 */ /* 0x000fe200000114df */
[----:B------:R-:W-:Y:S01]  /*4850*/  CS2R R56, SRZ ;  /* 0x0000000000387805 */ /* 0x000fe2000001ff00 */
[----:B------:R-:W-:Y:S01]  /*4860*/  SHF.R.S32.HI R16, RZ, 0x1f, R225 ;  /* 0x0000001fff107819 */ /* 0x000fe200000114e1 */
[----:B------:R-:W-:Y:S01]  /*4870*/  CS2R R58, SRZ ;  /* 0x00000000003a7805 */ /* 0x000fe2000001ff00 */
[----:B------:R-:W-:Y:S01]  /*4880*/  SHF.R.S32.HI R14, RZ, 0x1f, R227 ;  /* 0x0000001fff0e7819 */ /* 0x000fe200000114e3 */
[----:B------:R-:W-:Y:S01]  /*4890*/  CS2R R64, SRZ ;  /* 0x0000000000407805 */ /* 0x000fe2000001ff00 */
[-C--:B------:R-:W-:Y:S01]  /*48a0*/  LEA R222, P0, R221, R34.reuse, 0x2 ;  /* 0x00000022ddde7211 */ /* 0x080fe200078010ff */
[----:B------:R-:W-:Y:S01]  /*48b0*/  CS2R R66, SRZ ;  /* 0x0000000000427805 */ /* 0x000fe2000001ff00 */
[-C--:B------:R-:W-:Y:S01]  /*48c0*/  LEA R224, P1, R223, R34.reuse, 0x2 ;  /* 0x00000022dfe07211 */ /* 0x080fe200078210ff */
[----:B------:R-:W-:Y:S01]  /*48d0*/  CS2R R72, SRZ ;  /* 0x0000000000487805 */ /* 0x000fe2000001ff00 */
[-C--:B------:R-:W-:Y:S01]  /*48e0*/  LEA R226, P2, R225, R34.reuse, 0x2 ;  /* 0x00000022e1e27211 */ /* 0x080fe200078410ff */
[----:B------:R-:W-:Y:S01]  /*48f0*/  CS2R R74, SRZ ;  /* 0x00000000004a7805 */ /* 0x000fe2000001ff00 */
[-C--:B------:R-:W-:Y:S01]  /*4900*/  LEA R228, P3, R227, R34.reuse, 0x2 ;  /* 0x00000022e3e47211 */ /* 0x080fe200078610ff */
[----:B------:R-:W-:Y:S01]  /*4910*/  CS2R R80, SRZ ;  /* 0x0000000000507805 */ /* 0x000fe2000001ff00 */
[-C--:B------:R-:W-:Y:S01]  /*4920*/  LEA.HI.X R221, R221, R33.reuse, R20, 0x2, P0 ;  /* 0x00000021dddd7211 */ /* 0x080fe200000f1414 */
[----:B------:R-:W-:Y:S01]  /*4930*/  CS2R R82, SRZ ;  /* 0x0000000000527805 */ /* 0x000fe2000001ff00 */
[-C--:B------:R-:W-:Y:S01]  /*4940*/  LEA.HI.X R223, R223, R33.reuse, R18, 0x2, P1 ;  /* 0x00000021dfdf7211 */ /* 0x080fe200008f1412 */
        /* <DEDUP_REMOVED lines=27> */
[----:B------:R-:W-:Y:S01]  /*4b00*/  LEA.HI.X R235, R235, R33, R14, 0x2, P3 ;  /* 0x00000021ebeb7211 */ /* 0x000fe200018f140e */
        /* <DEDUP_REMOVED lines=8> */
[----:B------:R-:W-:Y:S01]  /*4b90*/  UIADD3 UR5, UR5, -0x40, URZ ;  /* 0xffffffc005057890 */ /* 0x000fe2000fffe03f */
[-C--:B------:R-:W-:Y:S01]  /*4ba0*/  LEA R238, P0, R237, R34.reuse, 0x2 ;  /* 0x00000022edee7211 */ /* 0x080fe200078010ff */
[----:B------:R-:W-:Y:S01]  /*4bb0*/  UMOV UR4, URZ ;  /* 0x0000003f00047c82 */ /* 0x000fe20008000000 */
[----:B------:R-:W-:-:S02]  /*4bc0*/  LEA R240, P1, R239, R34, 0x2 ;  /* 0x00000022eff07211 */ /* 0x000fc400078210ff */
[-C--:B------:R-:W-:Y:S02]  /*4bd0*/  LEA R242, P2, R241, R34.reuse, 0x2 ;  /* 0x00000022f1f27211 */ /* 0x080fe400078410ff */
[----:B------:R-:W-:Y:S02]  /*4be0*/  LEA R244, P3, R243, R34, 0x2 ;  /* 0x00000022f3f47211 */ /* 0x000fe400078610ff */
[-C--:B------:R-:W-:Y:S02]  /*4bf0*/  LEA.HI.X R237, R237, R33.reuse, R20, 0x2, P0 ;  /* 0x00000021eded7211 */ /* 0x080fe400000f1414 */
[-C--:B------:R-:W-:Y:S02]  /*4c00*/  LEA.HI.X R239, R239, R33.reuse, R18, 0x2, P1 ;  /* 0x00000021efef7211 */ /* 0x080fe400008f1412 */
[-C--:B------:R-:W-:Y:S02]  /*4c10*/  LEA.HI.X R241, R241, R33.reuse, R16, 0x2, P2 ;  /* 0x00000021f1f17211 */ /* 0x080fe400010f1410 */
[----:B------:R-:W-:-:S02]  /*4c20*/  LEA.HI.X R243, R243, R33, R14, 0x2, P3 ;  /* 0x00000021f3f37211 */ /* 0x000fc400018f140e */
[----:B------:R-:W-:Y:S02]  /*4c30*/  SHF.R.S32.HI R15, RZ, 0x1f, R112 ;  /* 0x0000001fff0f7819 */ /* 0x000fe40000011470 */
[----:B------:R-:W-:Y:S02]  /*4c40*/  SHF.R.S32.HI R20, RZ, 0x1f, R245 ;  /* 0x0000001fff147819 */ /* 0x000fe400000114f5 */
[----:B------:R-:W-:Y:S02]  /*4c50*/  SHF.R.S32.HI R18, RZ, 0x1f, R247 ;  /* 0x0000001fff127819 */ /* 0x000fe400000114f7 */
[----:B------:R-:W-:Y:S02]  /*4c60*/  SHF.R.S32.HI R16, RZ, 0x1f, R249 ;  /* 0x0000001fff107819 */ /* 0x000fe400000114f9 */
[----:B------:R-:W-:Y:S02]  /*4c70*/  SHF.R.S32.HI R14, RZ, 0x1f, R251 ;  /* 0x0000001fff0e7819 */ /* 0x000fe400000114fb */
[----:B------:R-:W-:-:S02]  /*4c80*/  LEA R246, P0, R245, R34, 0x2 ;  /* 0x00000022f5f67211 */ /* 0x000fc400078010ff */
[-C--:B------:R-:W-:Y:S02]  /*4c90*/  LEA R248, P1, R247, R34.reuse, 0x2 ;  /* 0x00000022f7f87211 */ /* 0x080fe400078210ff */
[-C--:B------:R-:W-:Y:S02]  /*4ca0*/  LEA R250, P2, R249, R34.reuse, 0x2 ;  /* 0x00000022f9fa7211 */ /* 0x080fe400078410ff */
[----:B------:R-:W-:Y:S02]  /*4cb0*/  LEA R252, P3, R251, R34, 0x2 ;  /* 0x00000022fbfc7211 */ /* 0x000fe400078610ff */
[----:B------:R-:W-:Y:S02]  /*4cc0*/  SHF.L.U64.HI R3, R112, 0x2, R15 ;  /* 0x0000000270037819 */ /* 0x000fe4000001020f */
[-C--:B------:R-:W-:Y:S01]  /*4cd0*/  LEA.HI.X R245, R245, R33.reuse, R20, 0x2, P0 ;  /* 0x00000021f5f57211 */ /* 0x080fe200000f1414 */
[----:B------:R-:W-:Y:S01]  /*4ce0*/  CS2R R112, SRZ ;  /* 0x0000000000707805 */ /* 0x000fe2000001ff00 */
[-C--:B------:R-:W-:Y:S01]  /*4cf0*/  LEA.HI.X R247, R247, R33.reuse, R18, 0x2, P1 ;  /* 0x00000021f7f77211 */ /* 0x080fe200008f1412 */
[----:B------:R1:W-:Y:S01]  /*4d00*/  STL [R1+0x7c], R3 ;  /* 0x00007c0301007387 */ /* 0x0003e20000100800 */
[----:B------:R-:W-:-:S02]  /*4d10*/  LEA.HI.X R249, R249, R33, R16, 0x2, P2 ;  /* 0x00000021f9f97211 */ /* 0x000fc400010f1410 */
[----:B------:R-:W-:Y:S01]  /*4d20*/  LEA.HI.X R251, R251, R33, R14, 0x2, P3 ;  /* 0x00000021fbfb7211 */ /* 0x000fe200018f140e */
[----:B------:R2:W-:Y:S01]  /*4d30*/  STL [R1+0xb4], R28 ;  /* 0x0000b41c01007387 */ /* 0x0005e20000100800 */
[----:B------:R-:W-:Y:S02]  /*4d40*/  SHF.R.S32.HI R15, RZ, 0x1f, R10 ;  /* 0x0000001fff0f7819 */ /* 0x000fe4000001140a */
[----:B------:R-:W-:Y:S02]  /*4d50*/  SHF.R.S32.HI R16, RZ, 0x1f, R13 ;  /* 0x0000001fff107819 */ /* 0x000fe4000001140d */
[----:B------:R-:W-:Y:S02]  /*4d60*/  SHF.R.S32.HI R14, RZ, 0x1f, R11 ;  /* 0x0000001fff0e7819 */ /* 0x000fe4000001140b */
[-C--:B------:R-:W-:Y:S02]  /*4d70*/  LEA R21, P1, R10, R34.reuse, 0x2 ;  /* 0x000000220a157211 */ /* 0x080fe400078210ff */
[----:B------:R-:W-:-:S02]  /*4d80*/  LEA R20, P2, R13, R34, 0x2 ;  /* 0x000000220d147211 */ /* 0x000fc400078410ff */
[----:B------:R-:W-:Y:S02]  /*4d90*/  LEA R19, P3, R11, R34, 0x2 ;  /* 0x000000220b137211 */ /* 0x000fe400078610ff */
[C---:B------:R-:W-:Y:S02]  /*4da0*/  LOP3.LUT R27, R173.reuse, 0x7, RZ, 0xc0, !PT ;  /* 0x00000007ad1b7812 */ /* 0x040fe400078ec0ff */
[-C--:B------:R-:W-:Y:S01]  /*4db0*/  LEA.HI.X R15, R10, R33.reuse, R15, 0x2, P1 ;  /* 0x000000210a0f7211 */ /* 0x080fe200008f140f */
[----:B------:R-:W-:Y:S01]  /*4dc0*/  IMAD.SHL.U32 R10, R173, 0x2, RZ ;  /* 0x00000002ad0a7824 */ /* 0x000fe200078e00ff */
[-C--:B------:R-:W-:Y:S01]  /*4dd0*/  LEA.HI.X R13, R13, R33.reuse, R16, 0x2, P2 ;  /* 0x000000210d0d7211 */ /* 0x080fe200010f1410 */
[----:B-1----:R-:W-:Y:S01]  /*4de0*/  IMAD.SHL.U32 R3, R27, 0x10, RZ ;  /* 0x000000101b037824 */ /* 0x002fe200078e00ff */
[----:B------:R-:W-:Y:S02]  /*4df0*/  LEA.HI.X R11, R11, R33, R14, 0x2, P3 ;  /* 0x000000210b0b7211 */ /* 0x000fe400018f140e */
[----:B------:R-:W-:-:S02]  /*4e00*/  SHF.R.S32.HI R29, RZ, 0x1f, R6 ;  /* 0x0000001fff1d7819 */ /* 0x000fc40000011406 */
[-C--:B------:R-:W-:Y:S02]  /*4e10*/  LEA R14, P2, R6, R34.reuse, 0x2 ;  /* 0x00000022060e7211 */ /* 0x080fe400078410ff */
[----:B------:R-:W-:Y:S02]  /*4e20*/  SHF.R.S32.HI R31, RZ, 0x1f, R8 ;  /* 0x0000001fff1f7819 */ /* 0x000fe40000011408 */
[----:B------:R-:W-:Y:S02]  /*4e30*/  LEA R16, P1, R8, R34, 0x2 ;  /* 0x0000002208107211 */ /* 0x000fe400078210ff */
[-C--:B------:R-:W-:Y:S02]  /*4e40*/  LEA.HI.X R6, R6, R33.reuse, R29, 0x2, P2 ;  /* 0x0000002106067211 */ /* 0x080fe400010f141d */
[----:B------:R-:W-:Y:S02]  /*4e50*/  LEA.HI.X R8, R8, R33, R31, 0x2, P1 ;  /* 0x0000002108087211 */ /* 0x000fe400008f141f */
[----:B------:R-:W-:-:S02]  /*4e60*/  LOP3.LUT R29, R3, 0x30, R10, 0x78, !PT ;  /* 0x00000030031d7812 */ /* 0x000fc400078e780a */
[----:B------:R-:W-:Y:S02]  /*4e70*/  SHF.R.S32.HI R31, RZ, 0x1f, R4 ;  /* 0x0000001fff1f7819 */ /* 0x000fe40000011404 */
[----:B------:R-:W-:Y:S02]  /*4e80*/  LEA R10, P1, R4, R34, 0x2 ;  /* 0x00000022040a7211 */ /* 0x000fe400078210ff */
[----:B------:R-:W-:Y:S02]  /*4e90*/  IADD3 R210, P2, R210, c[0x0][0x168], RZ ;  /* 0x00005a00d2d27a10 */ /* 0x000fe40007f5e0ff */
[----:B------:R-:W-:Y:S02]  /*4ea0*/  LEA.HI.X R4, R4, R33, R31, 0x2, P1 ;  /* 0x0000002104047211 */ /* 0x000fe400008f141f */
[----:B------:R-:W-:Y:S02]  /*4eb0*/  IADD3 R208, P1, R208, c[0x0][0x168], RZ ;  /* 0x00005a00d0d07a10 */ /* 0x000fe40007f3e0ff */
[----:B------:R-:W-:-:S02]  /*4ec0*/  IADD3 R212, P4, R212, c[0x0][0x168], RZ ;  /* 0x00005a00d4d47a10 */ /* 0x000fc40007f9e0ff */
[----:B------:R-:W-:Y:S02]  /*4ed0*/  IADD3 R214, P5, R214, c[0x0][0x168], RZ ;  /* 0x00005a00d6d67a10 */ /* 0x000fe40007fbe0ff */
[----:B------:R-:W-:Y:S02]  /*4ee0*/  IADD3 R216, P3, R216, c[0x0][0x168], RZ ;  /* 0x00005a00d8d87a10 */ /* 0x000fe40007f7e0ff */
[----:B------:R-:W-:Y:S02]  /*4ef0*/  IADD3.X R207, R207, c[0x0][0x16c], RZ, P1, !PT ;  /* 0x00005b00cfcf7a10 */ /* 0x000fe40000ffe4ff */
[----:B------:R-:W-:Y:S02]  /*4f00*/  IADD3 R218, P1, R218, c[0x0][0x168], RZ ;  /* 0x00005a00dada7a10 */ /* 0x000fe40007f3e0ff */
[----:B------:R-:W-:Y:S02]  /*4f10*/  IADD3.X R209, R209, c[0x0][0x16c], RZ, P2, !PT ;  /* 0x00005b00d1d17a10 */ /* 0x000fe400017fe4ff */
[----:B------:R-:W-:-:S02]  /*4f20*/  IADD3 R220, P2, R220, c[0x0][0x168], RZ ;  /* 0x00005a00dcdc7a10 */ /* 0x000fc40007f5e0ff */
[----:B------:R-:W-:Y:S02]  /*4f30*/  IADD3.X R211, R211, c[0x0][0x16c], RZ, P4, !PT ;  /* 0x00005b00d3d37a10 */ /* 0x000fe400027fe4ff */
[----:B------:R-:W-:Y:S02]  /*4f40*/  IADD3 R222, P4, R222, c[0x0][0x168], RZ ;  /* 0x00005a00dede7a10 */ /* 0x000fe40007f9e0ff */
[----:B------:R-:W-:Y:S02]  /*4f50*/  IADD3.X R213, R213, c[0x0][0x16c], RZ, P5, !PT ;  /* 0x00005b00d5d57a10 */ /* 0x000fe40002ffe4ff */
[----:B------:R-:W-:Y:S02]  /*4f60*/  IADD3 R224, P5, R224, c[0x0][0x168], RZ ;  /* 0x00005a00e0e07a10 */ /* 0x000fe40007fbe0ff */
[----:B------:R-:W-:Y:S02]  /*4f70*/  IADD3.X R215, R215, c[0x0][0x16c], RZ, P3, !PT ;  /* 0x00005b00d7d77a10 */ /* 0x000fe40001ffe4ff */
[----:B------:R-:W-:-:S02]  /*4f80*/  IADD3 R226, P3, R226, c[0x0][0x168], RZ ;  /* 0x00005a00e2e27a10 */ /* 0x000fc40007f7e0ff */
[----:B------:R-:W-:Y:S02]  /*4f90*/  IADD3.X R217, R217, c[0x0][0x16c], RZ, P1, !PT ;  /* 0x00005b00d9d97a10 */ /* 0x000fe40000ffe4ff */
[----:B------:R-:W-:Y:S02]  /*4fa0*/  SHF.R.S32.HI R17, RZ, 0x1f, R12 ;  /* 0x0000001fff117819 */ /* 0x000fe4000001140c */
[----:B------:R-:W-:Y:S02]  /*4fb0*/  LEA R22, P0, R12, R34, 0x2 ;  /* 0x000000220c167211 */ /* 0x000fe400078010ff */
[----:B------:R-:W-:Y:S02]  /*4fc0*/  IADD3 R228, P1, R228, c[0x0][0x168], RZ ;  /* 0x00005a00e4e47a10 */ /* 0x000fe40007f3e0ff */
[----:B------:R-:W-:Y:S02]  /*4fd0*/  IADD3.X R219, R219, c[0x0][0x16c], RZ, P2, !PT ;  /* 0x00005b00dbdb7a10 */ /* 0x000fe400017fe4ff */
[----:B------:R-:W-:-:S02]  /*4fe0*/  IADD3 R230, P2, R230, c[0x0][0x168], RZ ;  /* 0x00005a00e6e67a10 */ /* 0x000fc40007f5e0ff */
[----:B------:R-:W-:Y:S02]  /*4ff0*/  IADD3.X R221, R221, c[0x0][0x16c], RZ, P4, !PT ;  /* 0x00005b00dddd7a10 */ /* 0x000fe400027fe4ff */
[----:B--2---:R-:W-:Y:S02]  /*5000*/  LOP3.LUT R28, R28, 0xc00, RZ, 0xc0, !PT ;  /* 0x00000c001c1c7812 */ /* 0x004fe400078ec0ff */
[----:B------:R-:W-:Y:S02]  /*5010*/  IADD3 R232, P4, R232, c[0x0][0x168], RZ ;  /* 0x00005a00e8e87a10 */ /* 0x000fe40007f9e0ff */
[----:B------:R-:W-:Y:S01]  /*5020*/  IADD3.X R223, R223, c[0x0][0x16c], RZ, P5, !PT ;  /* 0x00005b00dfdf7a10 */ /* 0x000fe20002ffe4ff */
[----:B------:R-:W-:Y:S01]  /*5030*/  IMAD R28, R27, 0x80, R28 ;  /* 0x000000801b1c7824 */ /* 0x000fe200078e021c */
[----:B------:R-:W-:Y:S01]  /*5040*/  IADD3 R234, P5, R234, c[0x0][0x168], RZ ;  /* 0x00005a00eaea7a10 */ /* 0x000fe20007fbe0ff */
[----:B------:R-:W-:Y:S01]  /*5050*/  IMAD R27, R167, c[0x0][0x188], RZ ;  /* 0x00006200a71b7a24 */ /* 0x000fe200078e02ff */
[----:B------:R-:W-:-:S02]  /*5060*/  IADD3.X R225, R225, c[0x0][0x16c], RZ, P3, !PT ;  /* 0x00005b00e1e17a10 */ /* 0x000fc40001ffe4ff */
[----:B------:R-:W-:Y:S02]  /*5070*/  SHF.R.S32.HI R23, RZ, 0x1f, R110 ;  /* 0x0000001fff177819 */ /* 0x000fe4000001146e */
[----:B------:R-:W-:Y:S02]  /*5080*/  LEA.HI.X R17, R12, R33, R17, 0x2, P0 ;  /* 0x000000210c117211 */ /* 0x000fe400000f1411 */
[----:B------:R-:W-:Y:S02]  /*5090*/  IADD3 R236, P3, R236, c[0x0][0x168], RZ ;  /* 0x00005a00ecec7a10 */ /* 0x000fe40007f7e0ff */
[----:B------:R-:W-:Y:S02]  /*50a0*/  IADD3.X R227, R227, c[0x0][0x16c], RZ, P1, !PT ;  /* 0x00005b00e3e37a10 */ /* 0x000fe40000ffe4ff */
[----:B------:R-:W-:Y:S02]  /*50b0*/  SHF.R.S32.HI R12, RZ, 0x1f, R9 ;  /* 0x0000001fff0c7819 */ /* 0x000fe40000011409 */
[----:B------:R-:W-:-:S02]  /*50c0*/  LEA R18, P0, R9, R34, 0x2 ;  /* 0x0000002209127211 */ /* 0x000fc400078010ff */
[----:B------:R-:W-:Y:S02]  /*50d0*/  IADD3 R238, P1, R238, c[0x0][0x168], RZ ;  /* 0x00005a00eeee7a10 */ /* 0x000fe40007f3e0ff */
[----:B------:R-:W-:Y:S02]  /*50e0*/  IADD3.X R229, R229, c[0x0][0x16c], RZ, P2, !PT ;  /* 0x00005b00e5e57a10 */ /* 0x000fe400017fe4ff */
[----:B------:R-:W-:Y:S02]  /*50f0*/  IADD3 R240, P2, R240, c[0x0][0x168], RZ ;  /* 0x00005a00f0f07a10 */ /* 0x000fe40007f5e0ff */
[----:B------:R-:W-:Y:S02]  /*5100*/  IADD3.X R231, R231, c[0x0][0x16c], RZ, P4, !PT ;  /* 0x00005b00e7e77a10 */ /* 0x000fe400027fe4ff */
[----:B------:R-:W-:Y:S02]  /*5110*/  IADD3 R242, P4, R242, c[0x0][0x168], RZ ;  /* 0x00005a00f2f27a10 */ /* 0x000fe40007f9e0ff */
[----:B------:R-:W-:-:S02]  /*5120*/  IADD3.X R233, R233, c[0x0][0x16c], RZ, P5, !PT ;  /* 0x00005b00e9e97a10 */ /* 0x000fc40002ffe4ff */
[----:B------:R-:W-:Y:S02]  /*5130*/  LEA.HI R23, R23, R110, RZ, 0x5 ;  /* 0x0000006e17177211 */ /* 0x000fe400078f28ff */
[----:B------:R-:W-:Y:S01]  /*5140*/  IADD3 R244, P5, R244, c[0x0][0x168], RZ ;  /* 0x00005a00f4f47a10 */ /* 0x000fe20007fbe0ff */
[----:B------:R-:W-:Y:S01]  /*5150*/  CS2R R110, SRZ ;  /* 0x00000000006e7805 */ /* 0x000fe2000001ff00 */
[----:B------:R-:W-:Y:S02]  /*5160*/  IADD3.X R235, R235, c[0x0][0x16c], RZ, P3, !PT ;  /* 0x00005b00ebeb7a10 */ /* 0x000fe40001ffe4ff */
[----:B------:R-:W-:Y:S02]  /*5170*/  LEA.HI.X R9, R9, R33, R12, 0x2, P0 ;  /* 0x0000002109097211 */ /* 0x000fe400000f140c */
[----:B------:R-:W-:Y:S02]  /*5180*/  IADD3 R246, P3, R246, c[0x0][0x168], RZ ;  /* 0x00005a00f6f67a10 */ /* 0x000fe40007f7e0ff */
[----:B------:R-:W-:-:S02]  /*5190*/  IADD3.X R237, R237, c[0x0][0x16c], RZ, P1, !PT ;  /* 0x00005b00eded7a10 */ /* 0x000fc40000ffe4ff */
[----:B------:R-:W-:Y:S01]  /*51a0*/  LEA R12, P0, R5, R34, 0x2 ;  /* 0x00000022050c7211 */ /* 0x000fe200078010ff */
[----:B------:R-:W-:Y:S01]  /*51b0*/  IMAD.IADD R34, R28, 0x1, R29 ;  /* 0x000000011c227824 */ /* 0x000fe200078e021d */
[----:B------:R-:W-:Y:S01]  /*51c0*/  IADD3 R248, P1, R248, c[0x0][0x168], RZ ;  /* 0x00005a00f8f87a10 */ /* 0x000fe20007f3e0ff */
[----:B------:R-:W-:Y:S01]  /*51d0*/  CS2R R28, SRZ ;  /* 0x00000000001c7805 */ /* 0x000fe2000001ff00 */
[----:B------:R-:W-:Y:S02]  /*51e0*/  IADD3.X R239, R239, c[0x0][0x16c], RZ, P2, !PT ;  /* 0x00005b00efef7a10 */ /* 0x000fe400017fe4ff */
[----:B------:R-:W-:Y:S01]  /*51f0*/  IADD3 R250, P2, R250, c[0x0][0x168], RZ ;  /* 0x00005a00fafa7a10 */ /* 0x000fe20007f5e0ff */
[----:B------:R-:W-:Y:S01]  /*5200*/  STL [R1+0x4c], R34 ;  /* 0x00004c2201007387 */ /* 0x000fe20000100800 */
[----:B------:R-:W-:Y:S02]  /*5210*/  IADD3.X R241, R241, c[0x0][0x16c], RZ, P4, !PT ;  /* 0x00005b00f1f17a10 */ /* 0x000fe400027fe4ff */
[----:B------:R-:W-:-:S02]  /*5220*/  SHF.R.S32.HI R23, RZ, 0x5, R23 ;  /* 0x00000005ff177819 */ /* 0x000fc40000011417 */
[----:B------:R-:W-:Y:S02]  /*5230*/  IADD3 R252, P4, R252, c[0x0][0x168], RZ ;  /* 0x00005a00fcfc7a10 */ /* 0x000fe40007f9e0ff */
[----:B------:R-:W-:Y:S01]  /*5240*/  IADD3.X R243, R243, c[0x0][0x16c], RZ, P5, !PT ;  /* 0x00005b00f3f37a10 */ /* 0x000fe20002ffe4ff */
[----:B------:R-:W-:Y:S01]  /*5250*/  STL [R1+0x50], R23 ;  /* 0x0000501701007387 */ /* 0x000fe20000100800 */
[----:B------:R-:W-:Y:S02]  /*5260*/  IADD3 R22, P5, R22, c[0x0][0x168], RZ ;  /* 0x00005a0016167a10 */ /* 0x000fe40007fbe0ff */
[----:B------:R-:W-:Y:S02]  /*5270*/  IADD3.X R245, R245, c[0x0][0x16c], RZ, P3, !PT ;  /* 0x00005b00f5f57a10 */ /* 0x000fe40001ffe4ff */
[----:B------:R-:W-:Y:S01]  /*5280*/  IADD3 R21, P3, R21, c[0x0][0x168], RZ ;  /* 0x00005a0015157a10 */ /* 0x000fe20007f7e0ff */
[----:B------:R-:W-:Y:S01]  /*5290*/  STL [R1+0x4], R22 ;  /* 0x0000041601007387 */ /* 0x000fe20000100800 */
[----:B------:R-:W-:-:S02]  /*52a0*/  IADD3.X R247, R247, c[0x0][0x16c], RZ, P1, !PT ;  /* 0x00005b00f7f77a10 */ /* 0x000fc40000ffe4ff */
[----:B------:R-:W-:Y:S01]  /*52b0*/  IADD3 R20, P1, R20, c[0x0][0x168], RZ ;  /* 0x00005a0014147a10 */ /* 0x000fe20007f3e0ff */
[----:B------:R-:W-:Y:S01]  /*52c0*/  STL [R1+0xc], R21 ;  /* 0x00000c1501007387 */ /* 0x000fe20000100800 */
[----:B------:R-:W-:Y:S02]  /*52d0*/  IADD3.X R249, R249, c[0x0][0x16c], RZ, P2, !PT ;  /* 0x00005b00f9f97a10 */ /* 0x000fe400017fe4ff */
[----:B------:R-:W-:Y:S01]  /*52e0*/  IADD3 R19, P2, R19, c[0x0][0x168], RZ ;  /* 0x00005a0013137a10 */ /* 0x000fe20007f5e0ff */
[----:B------:R-:W-:Y:S01]  /*52f0*/  STL [R1+0x14], R20 ;  /* 0x0000141401007387 */ /* 0x000fe20000100800 */
[----:B------:R-:W-:Y:S02]  /*5300*/  IADD3.X R251, R251, c[0x0][0x16c], RZ, P4, !PT ;  /* 0x00005b00fbfb7a10 */ /* 0x000fe400027fe4ff */
[----:B------:R-:W-:Y:S01]  /*5310*/  IADD3 R18, P4, R18, c[0x0][0x168], RZ ;  /* 0x00005a0012127a10 */ /* 0x000fe20007f9e0ff */
[----:B------:R-:W-:Y:S01]  /*5320*/  STL [R1+0x1c], R19 ;  /* 0x00001c1301007387 */ /* 0x000fe20000100800 */
[----:B------:R-:W-:-:S02]  /*5330*/  IADD3.X R17, R17, c[0x0][0x16c], RZ, P5, !PT ;  /* 0x00005b0011117a10 */ /* 0x000fc40002ffe4ff */
[----:B------:R-:W-:Y:S01]  /*5340*/  IADD3 R16, P5, R16, c[0x0][0x168], RZ ;  /* 0x00005a0010107a10 */ /* 0x000fe20007fbe0ff */
[----:B------:R-:W-:Y:S01]  /*5350*/  STL [R1+0x24], R18 ;  /* 0x0000241201007387 */ /* 0x000fe20000100800 */
[----:B------:R-:W-:Y:S02]  /*5360*/  IADD3.X R15, R15, c[0x0][0x16c], RZ, P3, !PT ;  /* 0x00005b000f0f7a10 */ /* 0x000fe40001ffe4ff */
[----:B------:R-:W-:Y:S01]  /*5370*/  SHF.R.S32.HI R30, RZ, 0x1f, R5 ;  /* 0x0000001fff1e7819 */ /* 0x000fe20000011405 */
[----:B------:R-:W-:Y:S01]  /*5380*/  STL [R1], R17 ;  /* 0x0000001101007387 */ /* 0x000fe20000100800 */
[----:B------:R-:W-:Y:S02]  /*5390*/  IADD3 R14, P3, R14, c[0x0][0x168], RZ ;  /* 0x00005a000e0e7a10 */ /* 0x000fe40007f7e0ff */
[----:B------:R-:W-:Y:S01]  /*53a0*/  IADD3.X R13, R13, c[0x0][0x16c], RZ, P1, !PT ;  /* 0x00005b000d0d7a10 */ /* 0x000fe20000ffe4ff */
[----:B------:R-:W-:Y:S01]  /*53b0*/  STL [R1+0x2c], R16 ;  /* 0x00002c1001007387 */ /* 0x000fe20000100800 */
[----:B------:R-:W-:-:S02]  /*53c0*/  IADD3 R12, P1, R12, c[0x0][0x168], RZ ;  /* 0x00005a000c0c7a10 */ /* 0x000fc40007f3e0ff */
[----:B------:R-:W-:Y:S01]  /*53d0*/  IADD3.X R11, R11, c[0x0][0x16c], RZ, P2, !PT ;  /* 0x00005b000b0b7a10 */ /* 0x000fe200017fe4ff */
[----:B------:R-:W-:Y:S01]  /*53e0*/  STL [R1+0x8], R15 ;  /* 0x0000080f01007387 */ /* 0x000fe20000100800 */
[----:B------:R-:W-:Y:S02]  /*53f0*/  LEA.HI.X R5, R5, R33, R30, 0x2, P0 ;  /* 0x0000002105057211 */ /* 0x000fe400000f141e */
[----:B------:R-:W-:Y:S01]  /*5400*/  IADD3 R10, P2, R10, c[0x0][0x168], RZ ;  /* 0x00005a000a0a7a10 */ /* 0x000fe20007f5e0ff */
[----:B------:R-:W-:Y:S01]  /*5410*/  STL [R1+0x34], R14 ;  /* 0x0000340e01007387 */ /* 0x000fe20000100800 */
[----:B------:R-:W-:Y:S01]  /*5420*/  IADD3.X R9, R9, c[0x0][0x16c], RZ, P4, !PT ;  /* 0x00005b0009097a10 */ /* 0x000fe200027fe4ff */
[----:B------:R-:W-:Y:S01]  /*5430*/  CS2R R30, SRZ ;  /* 0x00000000001e7805 */ /* 0x000fe2000001ff00 */
[----:B------:R-:W-:Y:S01]  /*5440*/  IADD3.X R8, R8, c[0x0][0x16c], RZ, P5, !PT ;  /* 0x00005b0008087a10 */ /* 0x000fe20002ffe4ff */
[----:B------:R-:W-:Y:S01]  /*5450*/  STL [R1+0x10], R13 ;  /* 0x0000100d01007387 */ /* 0x000fe20000100800 */
[----:B------:R-:W-:-:S02]  /*5460*/  IADD3.X R6, R6, c[0x0][0x16c], RZ, P3, !PT ;  /* 0x00005b0006067a10 */ /* 0x000fc40001ffe4ff */
[----:B------:R-:W-:Y:S01]  /*5470*/  IADD3.X R5, R5, c[0x0][0x16c], RZ, P1, !PT ;  /* 0x00005b0005057a10 */ /* 0x000fe20000ffe4ff */
[----:B------:R-:W-:Y:S01]  /*5480*/  STL [R1+0x3c], R12 ;  /* 0x00003c0c01007387 */ /* 0x000fe20000100800 */
[----:B------:R-:W-:Y:S02]  /*5490*/  IADD3.X R4, R4, c[0x0][0x16c], RZ, P2, !PT ;  /* 0x00005b0004047a10 */ /* 0x000fe400017fe4ff */
[C---:B------:R-:W-:Y:S01]  /*54a0*/  LOP3.LUT R3, R173.reuse, 0x3, RZ, 0xc0, !PT ;  /* 0x00000003ad037812 */ /* 0x040fe200078ec0ff */
[----:B------:R-:W-:Y:S01]  /*54b0*/  STL [R1+0x18], R11 ;  /* 0x0000180b01007387 */ /* 0x000fe20000100800 */
[----:B------:R-:W-:Y:S02]  /*54c0*/  LOP3.LUT R26, R173, 0x1c, RZ, 0xc0, !PT ;  /* 0x0000001cad1a7812 */ /* 0x000fe400078ec0ff */
[----:B------:R-:W-:Y:S01]  /*54d0*/  LEA R200, P0, R164, R24, 0x3 ;  /* 0x00000018a4c87211 */ /* 0x000fe200078018ff */
[----:B------:R-:W-:Y:S01]  /*54e0*/  STL [R1+0x44], R10 ;  /* 0x0000440a01007387 */ /* 0x000fe20000100800 */
[----:B------:R-:W-:Y:S01]  /*54f0*/  IMAD R3, R3, 0x220, RZ ;  /* 0x0000022003037824 */ /* 0x000fe200078e02ff */
[----:B------:R-:W-:-:S02]  /*5500*/  SHF.R.S32.HI R24, RZ, 0x1f, R164 ;  /* 0x0000001fff187819 */ /* 0x000fc400000114a4 */
[----:B------:R-:W-:Y:S01]  /*5510*/  STL [R1+0x20], R9 ;  /* 0x0000200901007387 */ /* 0x000fe20000100800 */
[----:B------:R-:W-:Y:S02]  /*5520*/  LEA.HI R26, R84, R26, RZ, 0x1f ;  /* 0x0000001a541a7211 */ /* 0x000fe400078ff8ff */
[----:B------:R-:W-:Y:S01]  /*5530*/  LEA.HI.X R7, R164, R7, R24, 0x3, P0 ;  /* 0x00000007a4077211 */ /* 0x000fe200000f1c18 */
[----:B------:R-:W-:Y:S01]  /*5540*/  STL [R1+0x28], R8 ;  /* 0x0000280801007387 */ /* 0x000fe20000100800 */
[----:B------:R-:W-:Y:S01]  /*5550*/  LOP3.LUT R35, R3, R26, RZ, 0x3c, !PT ;  /* 0x0000001a03237212 */ /* 0x000fe200078e3cff */
[----:B------:R-:W-:Y:S01]  /*5560*/  IMAD R26, R166, c[0x0][0x188], RZ ;  /* 0x00006200a61a7a24 */ /* 0x000fe200078e02ff */
[----:B------:R-:W-:Y:S01]  /*5570*/  IADD3 R200, P0, R200, c[0x0][0x160], RZ ;  /* 0x00005800c8c87a10 */ /* 0x000fe20007f1e0ff */
[----:B------:R1:W-:Y:S01]  /*5580*/  STL [R1+0x30], R6 ;  /* 0x0000300601007387 */ /* 0x0003e20000100800 */
[----:B------:R-:W-:Y:S01]  /*5590*/  SHF.L.U64.HI R3, R25, 0x2, R32 ;  /* 0x0000000219037819 */ /* 0x000fe20000010220 */
[----:B------:R-:W-:Y:S01]  /*55a0*/  IMAD R25, R172, c[0x0][0x188], RZ ;  /* 0x00006200ac197a24 */ /* 0x000fe200078e02ff */
[----:B------:R-:W-:Y:S01]  /*55b0*/  SHF.L.U64.HI R24, R164, 0x2, R24 ;  /* 0x00000002a4187819 */ /* 0x000fe20000010218 */
[----:B------:R2:W-:Y:S01]  /*55c0*/  STL [R1+0x38], R5 ;  /* 0x0000380501007387 */ /* 0x0005e20000100800 */
[----:B------:R-:W-:Y:S01]  /*55d0*/  IMAD R25, R165, c[0x0][0x188], RZ ;  /* 0x00006200a5197a24 */ /* 0x000fe200078e02ff */
[----:B------:R-:W-:-:S02]  /*55e0*/  IADD3.X R7, R7, c[0x0][0x164], RZ, P0, !PT ;  /* 0x0000590007077a10 */ /* 0x000fc400007fe4ff */
[----:B------:R3:W-:Y:S01]  /*55f0*/  STL [R1+0x40], R4 ;  /* 0x0000400401007387 */ /* 0x0007e20000100800 */
[----:B-1----:R-:W-:Y:S02]  /*5600*/  IADD3 R6, R23, -0x2, RZ ;  /* 0xfffffffe17067810 */ /* 0x002fe40007ffe0ff */
[----:B--2---:R-:W-:-:S03]  /*5610*/  LOP3.LUT R5, R35, 0x20, RZ, 0x3c, !PT ;  /* 0x0000002023057812 */ /* 0x004fc600078e3cff */
[----:B------:R1:W-:Y:S01]  /*5620*/  STL [R1+0xb8], R6 ;  /* 0x0000b80601007387 */ /* 0x0003e20000100800 */
[----:B---3--:R-:W-:-:S05]  /*5630*/  LOP3.LUT R4, R34, 0x40, RZ, 0x3c, !PT ;  /* 0x0000004022047812 */ /* 0x008fca00078e3cff */
[----:B------:R1:W-:Y:S02]  /*5640*/  STL [R1+0xac], R4 ;  /* 0x0000ac0401007387 */ /* 0x0003e40000100800 */
.L_x_2:
[----:B-1----:R-:W2:Y:S01]  /*5650*/  LDL R6, [R1+0x4c] ;  /* 0x00004c0001067983 */ /* 0x002ea20000100800 */
[----:B------:R-:W-:Y:S01]  /*5660*/  IADD3 R201, R201, 0x1, RZ ;  /* 0x00000001c9c97810 */ /* 0x000fe20007ffe0ff */
[----:B------:R-:W-:-:S04]  /*5670*/  DEPBAR.LE SB0, 0x2 ;  /* 0x000080800000791a */ /* 0x000fc80000000000 */
[----:B------:R-:W-:Y:S01]  /*5680*/  BAR.SYNC.DEFER_BLOCKING 0x0 ;  /* 0x0000000000007b1d */ /* 0x000fe20000010000 */
[----:B------:R-:W-:-:S04]  /*5690*/  ISETP.GT.AND P0, PT, R201, 0x1, PT ;  /* 0x00000001c900780c */ /* 0x000fc80003f04270 */
[----:B------:R-:W-:Y:S01]  /*56a0*/  SEL R201, R201, RZ, !P0 ;  /* 0x000000ffc9c97207 */ /* 0x000fe20004000000 */
[----:B------:R-:W1:Y:S04]  /*56b0*/  S2R R5, SR_TID.X ;  /* 0x0000000000057919 */ /* 0x000e680000002100 */
[----:B------:R-:W3:Y:S01]  /*56c0*/  S2R R4, SR_TID.X ;  /* 0x0000000000047919 */ /* 0x000ee20000002100 */
[----:B-1----:R-:W-:Y:S02]  /*56d0*/  LOP3.LUT R10, R5, 0x80, RZ, 0xc0, !PT ;  /* 0x00000080050a7812 */ /* 0x002fe400078ec0ff */
[C---:B---3--:R-:W-:Y:S02]  /*56e0*/  LOP3.LUT R5, R4.reuse, 0x3, RZ, 0xc0, !PT ;  /* 0x0000000304057812 */ /* 0x048fe400078ec0ff */
[----:B------:R-:W-:-:S02]  /*56f0*/  LOP3.LUT R8, R4, 0x1c, RZ, 0xc0, !PT ;  /* 0x0000001c04087812 */ /* 0x000fc400078ec0ff */
[C---:B------:R-:W-:Y:S01]  /*5700*/  LOP3.LUT R9, R4.reuse, 0x1c, RZ, 0xc0, !PT ;  /* 0x0000001c04097812 */ /* 0x040fe200078ec0ff */
[----:B------:R-:W-:Y:S01]  /*5710*/  IMAD R5, R5, 0x220, RZ ;  /* 0x0000022005057824 */ /* 0x000fe200078e02ff */
[----:B------:R-:W-:Y:S02]  /*5720*/  LOP3.LUT R4, R4, 0x3, RZ, 0xc0, !PT ;  /* 0x0000000304047812 */ /* 0x000fe400078ec0ff */
[C---:B------:R-:W-:Y:S02]  /*5730*/  LEA.HI R8, R10.reuse, R8, RZ, 0x1f ;  /* 0x000000080a087211 */ /* 0x040fe400078ff8ff */
[----:B------:R-:W-:Y:S01]  /*5740*/  LEA.HI R9, R10, R9, RZ, 0x1f ;  /* 0x000000090a097211 */ /* 0x000fe200078ff8ff */
[----:B------:R-:W-:Y:S01]  /*5750*/  IMAD R4, R4, 0x220, RZ ;  /* 0x0000022004047824 */ /* 0x000fe200078e02ff */
[----:B------:R-:W-:-:S04]  /*5760*/  LOP3.LUT R5, R5, R8, RZ, 0x3c, !PT ;  /* 0x0000000805057212 */ /* 0x000fc800078e3cff */
[----:B------:R-:W-:Y:S02]  /*5770*/  LOP3.LUT R4, R4, R9, RZ, 0x3c, !PT ;  /* 0x0000000904047212 */ /* 0x000fe400078e3cff */
[----:B------:R-:W-:-:S03]  /*5780*/  LOP3.LUT R5, R5, 0x20, RZ, 0x3c, !PT ;  /* 0x0000002005057812 */ /* 0x000fc600078e3cff */
[C---:B------:R-:W-:Y:S02]  /*5790*/  IMAD R4, R201.reuse, 0x4000, R4 ;  /* 0x00004000c9047824 */ /* 0x040fe400078e0204 */
[----:B------:R-:W-:-:S03]  /*57a0*/  IMAD R5, R201, 0x4000, R5 ;  /* 0x00004000c9057824 */ /* 0x000fc600078e0205 */
[----:B------:R-:W-:Y:S04]  /*57b0*/  LDS R184, [R4+0x10080] ;  /* 0x0100800004b87984 */ /* 0x000fe80000000800 */
        /* <DEDUP_REMOVED lines=14> */
[----:B------:R-:W-:Y:S01]  /*58a0*/  LDS R183, [R5+0x10900] ;  /* 0x0109000005b77984 */ /* 0x000fe20000000800 */
[----:B--2---:R-:W-:-:S03]  /*58b0*/  IMAD R164, R201, 0x8000, R6 ;  /* 0x00008000c9a47824 */ /* 0x004fc600078e0206 */
[----:B------:R-:W2:Y:S04]  /*58c0*/  LDL R6, [R1+0xac] ;  /* 0x0000ac0001067983 */ /* 0x000ea80000100800 */
[----:B------:R-:W1:Y:S04]  /*58d0*/  LDSM.16.M88.4 R8, [R164] ;  /* 0x00000000a408783b */ /* 0x000e680000000200 */
[----:B------:R-:W3:Y:S04]  /*58e0*/  LDSM.16.M88.4 R12, [R164+0x1000] ;  /* 0x00100000a40c783b */ /* 0x000ee80000000200 */
[----:B------:R-:W4:Y:S04]  /*58f0*/  LDSM.16.M88.4 R16, [R164+0x2000] ;  /* 0x00200000a410783b */ /* 0x000f280000000200 */
[----:B------:R-:W5:Y:S04]  /*5900*/  LDSM.16.M88.4 R68, [R164+0x3000] ;  /* 0x00300000a444783b */ /* 0x000f680000000200 */
[----:B------:R-:W4:Y:S04]  /*5910*/  LDSM.16.M88.4 R76, [R164+0x4000] ;  /* 0x00400000a44c783b */ /* 0x000f280000000200 */
[----:B------:R-:W5:Y:S04]  /*5920*/  LDSM.16.M88.4 R84, [R164+0x5000] ;  /* 0x00500000a454783b */ /* 0x000f680000000200 */
[----:B------:R-:W5:Y:S04]  /*5930*/  LDSM.16.M88.4 R92, [R164+0x6000] ;  /* 0x00600000a45c783b */ /* 0x000f680000000200 */
[----:B------:R-:W5:Y:S01]  /*5940*/  LDSM.16.M88.4 R164, [R164+0x7000] ;  /* 0x00700000a4a4783b */ /* 0x000f620000000200 */
[C---:B-1----:R-:W-:Y:S08]  /*5950*/  HMMA.1688.F32.TF32 R120, R184.reuse, R8, R120 ;  /* 0x00000008b878723c */ /* 0x042ff00000081078 */
[C---:B---3--:R-:W-:Y:S08]  /*5960*/  HMMA.1688.F32.TF32 R116, R184.reuse, R12, R116 ;  /* 0x0000000cb874723c */ /* 0x048ff00000081074 */
[C---:B----4-:R-:W-:Y:S08]  /*5970*/  HMMA.1688.F32.TF32 R112, R184.reuse, R16, R112 ;  /* 0x00000010b870723c */ /* 0x050ff00000081070 */
[C---:B-----5:R-:W-:Y:S08]  /*5980*/  HMMA.1688.F32.TF32 R108, R184.reuse, R68, R108 ;  /* 0x00000044b86c723c */ /* 0x060ff0000008106c */
[C---:B------:R-:W-:Y:S08]  /*5990*/  HMMA.1688.F32.TF32 R104, R184.reuse, R76, R104 ;  /* 0x0000004cb868723c */ /* 0x040ff00000081068 */
[C---:B------:R-:W-:Y:S08]  /*59a0*/  HMMA.1688.F32.TF32 R100, R184.reuse, R84, R100 ;  /* 0x00000054b864723c */ /* 0x040ff00000081064 */
[C---:B------:R-:W-:Y:S08]  /*59b0*/  HMMA.1688.F32.TF32 R160, R184.reuse, R92, R160 ;  /* 0x0000005cb8a0723c */ /* 0x040ff000000810a0 */
[----:B------:R-:W-:Y:S01]  /*59c0*/  HMMA.1688.F32.TF32 R184, R184, R164, R96 ;  /* 0x000000a4b8b8723c */ /* 0x000fe20000081060 */
[----:B------:R-:W-:Y:S04]  /*59d0*/  LDS R96, [R4+0x11000] ;  /* 0x0110000004607984 */ /* 0x000fe80000000800 */
[----:B------:R-:W-:Y:S03]  /*59e0*/  LDS R98, [R4+0x11800] ;  /* 0x0118000004627984 */ /* 0x000fe60000000800 */
[C---:B------:R-:W-:Y:S01]  /*59f0*/  HMMA.1688.F32.TF32 R20, R176.reuse, R12, R188 ;  /* 0x0000000cb014723c */ /* 0x040fe200000810bc */
[----:B------:R-:W-:Y:S04]  /*5a00*/  LDS R97, [R5+0x11000] ;  /* 0x0110000005617984 */ /* 0x000fe80000000800 */
[----:B------:R-:W1:Y:S03]  /*5a10*/  LDS R99, [R5+0x11800] ;  /* 0x0118000005637984 */ /* 0x000e660000000800 */
[C---:B------:R-:W-:Y:S08]  /*5a20*/  HMMA.1688.F32.TF32 R36, R176.reuse, R76, R148 ;  /* 0x0000004cb024723c */ /* 0x040ff00000081094 */
[----:B------:R-:W-:Y:S01]  /*5a30*/  HMMA.1688.F32.TF32 R32, R176, R16, R60 ;  /* 0x00000010b020723c */ /* 0x000fe2000008103c */
[----:B------:R-:W-:Y:S04]  /*5a40*/  LDS R60, [R4+0x11180] ;  /* 0x01118000043c7984 */ /* 0x000fe80000000800 */
[----:B------:R-:W-:Y:S03]  /*5a50*/  LDS R62, [R4+0x11980] ;  /* 0x01198000043e7984 */ /* 0x000fe60000000800 */
[----:B------:R-:W-:Y:S01]  /*5a60*/  HMMA.1688.F32.TF32 R188, R172, R84, R136 ;  /* 0x00000054acbc723c */ /* 0x000fe20000081088 */
[----:B------:R-:W-:Y:S04]  /*5a70*/  LDS R136, [R4+0x11100] ;  /* 0x0111000004887984 */ /* 0x000fe80000000800 */
[----:B------:R-:W-:Y:S03]  /*5a80*/  LDS R138, [R4+0x11900] ;  /* 0x01190000048a7984 */ /* 0x000fe60000000800 */
[----:B------:R-:W-:Y:S01]  /*5a90*/  HMMA.1688.F32.TF32 R148, R180, R164, R144 ;  /* 0x000000a4b494723c */ /* 0x000fe20000081090 */
[----:B------:R-:W-:Y:S04]  /*5aa0*/  LDS R144, [R4+0x11080] ;  /* 0x0110800004907984 */ /* 0x000fe80000000800 */
[----:B------:R-:W-:Y:S04]  /*5ab0*/  LDS R146, [R4+0x11880] ;  /* 0x0118800004927984 */ /* 0x000fe80000000800 */
[----:B------:R-:W-:Y:S04]  /*5ac0*/  LDS R145, [R5+0x11080] ;  /* 0x0110800005917984 */ /* 0x000fe80000000800 */
[----:B------:R-:W3:Y:S04]  /*5ad0*/  LDS R147, [R5+0x11880] ;  /* 0x0118800005937984 */ /* 0x000ee80000000800 */
[----:B------:R-:W-:Y:S04]  /*5ae0*/  LDS R137, [R5+0x11100] ;  /* 0x0111000005897984 */ /* 0x000fe80000000800 */
[----:B------:R-:W4:Y:S04]  /*5af0*/  LDS R139, [R5+0x11900] ;  /* 0x01190000058b7984 */ /* 0x000f280000000800 */
[----:B------:R-:W-:Y:S04]  /*5b00*/  LDS R61, [R5+0x11180] ;  /* 0x01118000053d7984 */ /* 0x000fe80000000800 */
[----:B------:R-:W5:Y:S01]  /*5b10*/  LDS R63, [R5+0x11980] ;  /* 0x01198000053f7984 */ /* 0x000f620000000800 */
[C---:B------:R-:W-:Y:S08]  /*5b20*/  HMMA.1688.F32.TF32 R140, R172.reuse, R8, R140 ;  /* 0x00000008ac8c723c */ /* 0x040ff0000008108c */
[C---:B------:R-:W-:Y:S08]  /*5b30*/  HMMA.1688.F32.TF32 R132, R172.reuse, R12, R132 ;  /* 0x0000000cac84723c */ /* 0x040ff00000081084 */
[C---:B------:R-:W-:Y:S08]  /*5b40*/  HMMA.1688.F32.TF32 R128, R172.reuse, R16, R128 ;  /* 0x00000010ac80723c */ /* 0x040ff00000081080 */
[C---:B------:R-:W-:Y:S08]  /*5b50*/  HMMA.1688.F32.TF32 R124, R172.reuse, R68, R124 ;  /* 0x00000044ac7c723c */ /* 0x040ff0000008107c */
[C---:B------:R-:W-:Y:S08]  /*5b60*/  HMMA.1688.F32.TF32 R156, R172.reuse, R76, R156 ;  /* 0x0000004cac9c723c */ /* 0x040ff0000008109c */
[C---:B------:R-:W-:Y:S08]  /*5b70*/  HMMA.1688.F32.TF32 R152, R172.reuse, R92, R152 ;  /* 0x0000005cac98723c */ /* 0x040ff00000081098 */
[----:B------:R-:W-:Y:S01]  /*5b80*/  HMMA.1688.F32.TF32 R172, R172, R164, R192 ;  /* 0x000000a4acac723c */ /* 0x000fe200000810c0 */
[----:B------:R-:W-:Y:S04]  /*5b90*/  LDS R192, [R4+0x13000] ;  /* 0x0130000004c07984 */ /* 0x000fe80000000800 */
[----:B------:R-:W-:Y:S03]  /*5ba0*/  LDS R194, [R4+0x13800] ;  /* 0x0138000004c27984 */ /* 0x000fe60000000800 */
[-C--:B------:R-:W-:Y:S01]  /*5bb0*/  HMMA.1688.F32.TF32 R40, R180, R8.reuse, R40 ;  /* 0x00000008b428723c */ /* 0x080fe20000081028 */
[----:B------:R-:W-:Y:S04]  /*5bc0*/  LDS R193, [R5+0x13000] ;  /* 0x0130000005c17984 */ /* 0x000fe80000000800 */
[----:B------:R-:W-:Y:S03]  /*5bd0*/  LDS R195, [R5+0x13800] ;  /* 0x0138000005c37984 */ /* 0x000fe60000000800 */
[----:B------:R-:W-:Y:S08]  /*5be0*/  HMMA.1688.F32.TF32 R196, R176, R8, R196 ;  /* 0x00000008b0c4723c */ /* 0x000ff000000810c4 */
[C---:B------:R-:W-:Y:S08]  /*5bf0*/  HMMA.1688.F32.TF32 R48, R180.reuse, R12, R48 ;  /* 0x0000000cb430723c */ /* 0x040ff00000081030 */
[C---:B------:R-:W-:Y:S08]  /*5c00*/  HMMA.1688.F32.TF32 R56, R180.reuse, R16, R56 ;  /* 0x00000010b438723c */ /* 0x040ff00000081038 */
[C---:B------:R-:W-:Y:S08]  /*5c10*/  HMMA.1688.F32.TF32 R64, R180.reuse, R68, R64 ;  /* 0x00000044b440723c */ /* 0x040ff00000081040 */
[C---:B------:R-:W-:Y:S08]  /*5c20*/  HMMA.1688.F32.TF32 R72, R180.reuse, R76, R72 ;  /* 0x0000004cb448723c */ /* 0x040ff00000081048 */
[C---:B------:R-:W-:Y:S08]  /*5c30*/  HMMA.1688.F32.TF32 R80, R180.reuse, R84, R80 ;  /* 0x00000054b450723c */ /* 0x040ff00000081050 */
[----:B------:R-:W-:Y:S08]  /*5c40*/  HMMA.1688.F32.TF32 R88, R180, R92, R88 ;  /* 0x0000005cb458723c */ /* 0x000ff00000081058 */
[C---:B------:R-:W-:Y:S08]  /*5c50*/  HMMA.1688.F32.TF32 R24, R176.reuse, R68, R52 ;  /* 0x00000044b018723c */ /* 0x040ff00000081034 */
[----:B------:R-:W-:Y:S01]  /*5c60*/  HMMA.1688.F32.TF32 R44, R176, R84, R44 ;  /* 0x00000054b02c723c */ /* 0x000fe2000008102c */
[----:B--2---:R-:W-:-:S07]  /*5c70*/  IMAD R6, R201, 0x8000, R6 ;  /* 0x00008000c9067824 */ /* 0x004fce00078e0206 */
[C---:B------:R-:W-:Y:S08]  /*5c80*/  HMMA.1688.F32.TF32 R52, R176.reuse, R92, R28 ;  /* 0x0000005cb034723c */ /* 0x040ff0000008101c */
[----:B------:R-:W-:Y:S08]  /*5c90*/  HMMA.1688.F32.TF32 R168, R176, R164, R168 ;  /* 0x000000a4b0a8723c */ /* 0x000ff000000810a8 */
[C---:B-1----:R-:W-:Y:S08]  /*5ca0*/  HMMA.1688.F32.TF32 R176, R96.reuse, R86, R188 ;  /* 0x0000005660b0723c */ /* 0x042ff000000810bc */
[C---:B------:R-:W-:Y:S08]  /*5cb0*/  HMMA.1688.F32.TF32 R140, R96.reuse, R10, R140 ;  /* 0x0000000a608c723c */ /* 0x040ff0000008108c */
[C---:B------:R-:W-:Y:S08]  /*5cc0*/  HMMA.1688.F32.TF32 R132, R96.reuse, R14, R132 ;  /* 0x0000000e6084723c */ /* 0x040ff00000081084 */
[C---:B------:R-:W-:Y:S08]  /*5cd0*/  HMMA.1688.F32.TF32 R128, R96.reuse, R18, R128 ;  /* 0x000000126080723c */ /* 0x040ff00000081080 */
[C---:B------:R-:W-:Y:S08]  /*5ce0*/  HMMA.1688.F32.TF32 R124, R96.reuse, R70, R124 ;  /* 0x00000046607c723c */ /* 0x040ff0000008107c */
[C---:B------:R-:W-:Y:S01]  /*5cf0*/  HMMA.1688.F32.TF32 R28, R96.reuse, R78, R156 ;  /* 0x0000004e601c723c */ /* 0x040fe2000008109c */
[----:B------:R-:W-:Y:S04]  /*5d00*/  LDS R156, [R4+0x12080] ;  /* 0x01208000049c7984 */ /* 0x000fe80000000800 */
[----:B------:R-:W-:Y:S03]  /*5d10*/  LDS R158, [R4+0x12880] ;  /* 0x01288000049e7984 */ /* 0x000fe60000000800 */
[C---:B------:R-:W-:Y:S01]  /*5d20*/  HMMA.1688.F32.TF32 R180, R96.reuse, R94, R152 ;  /* 0x0000005e60b4723c */ /* 0x040fe20000081098 */
[----:B------:R-:W-:Y:S04]  /*5d30*/  LDS R152, [R4+0x12000] ;  /* 0x0120000004987984 */ /* 0x000fe80000000800 */
[----:B------:R-:W-:Y:S03]  /*5d40*/  LDS R154, [R4+0x12800] ;  /* 0x01280000049a7984 */ /* 0x000fe60000000800 */
[----:B------:R-:W-:Y:S01]  /*5d50*/  HMMA.1688.F32.TF32 R188, R96, R166, R172 ;  /* 0x000000a660bc723c */ /* 0x000fe200000810ac */
[----:B------:R-:W-:Y:S04]  /*5d60*/  LDS R153, [R5+0x12000] ;  /* 0x0120000005997984 */ /* 0x000fe80000000800 */
[----:B------:R-:W-:Y:S03]  /*5d70*/  LDS R155, [R5+0x12800] ;  /* 0x01280000059b7984 */ /* 0x000fe60000000800 */
[C---:B---3--:R-:W-:Y:S01]  /*5d80*/  HMMA.1688.F32.TF32 R120, R144.reuse, R10, R120 ;  /* 0x0000000a9078723c */ /* 0x048fe20000081078 */
[----:B------:R-:W-:Y:S04]  /*5d90*/  LDS R157, [R5+0x12080] ;  /* 0x01208000059d7984 */ /* 0x000fe80000000800 */
[----:B------:R-:W-:Y:S03]  /*5da0*/  LDS R159, [R5+0x12880] ;  /* 0x01288000059f7984 */ /* 0x000fe60000000800 */
[----:B------:R-:W-:Y:S01]  /*5db0*/  HMMA.1688.F32.TF32 R96, R144, R94, R160 ;  /* 0x0000005e9060723c */ /* 0x000fe200000810a0 */
[----:B------:R-:W-:Y:S04]  /*5dc0*/  LDS R160, [R4+0x12100] ;  /* 0x0121000004a07984 */ /* 0x000fe80000000800 */
[----:B------:R-:W-:Y:S03]  /*5dd0*/  LDS R162, [R4+0x12900] ;  /* 0x0129000004a27984 */ /* 0x000fe60000000800 */
[C---:B----4-:R-:W-:Y:S01]  /*5de0*/  HMMA.1688.F32.TF32 R40, R136.reuse, R10, R40 ;  /* 0x0000000a8828723c */ /* 0x050fe20000081028 */
[----:B------:R-:W-:Y:S04]  /*5df0*/  LDS R161, [R5+0x12100] ;  /* 0x0121000005a17984 */ /* 0x000fe80000000800 */
[----:B------:R-:W-:Y:S03]  /*5e00*/  LDS R163, [R5+0x12900] ;  /* 0x0129000005a37984 */ /* 0x000fe60000000800 */
        /* <DEDUP_REMOVED lines=9> */
[----:B-----5:R-:W-:Y:S01]  /*5ea0*/  HMMA.1688.F32.TF32 R196, R60, R10, R196 ;  /* 0x0000000a3cc4723c */ /* 0x020fe200000810c4 */
[----:B------:R-:W-:Y:S04]  /*5eb0*/  LDS R137, [R5+0x12180] ;  /* 0x0121800005897984 */ /* 0x000fe80000000800 */
[----:B------:R-:W-:Y:S04]  /*5ec0*/  LDS R139, [R5+0x12980] ;  /* 0x01298000058b7984 */ /* 0x000fe80000000800 */
[----:B------:R-:W1:Y:S01]  /*5ed0*/  LDSM.16.M88.4 R8, [R6] ;  /* 0x000000000608783b */ /* 0x000e620000000200 */
[-C--:B------:R-:W-:Y:S08]  /*5ee0*/  HMMA.1688.F32.TF32 R100, R144, R86.reuse, R100 ;  /* 0x000000569064723c */ /* 0x080ff00000081064 */
[----:B------:R-:W-:Y:S08]  /*5ef0*/  HMMA.1688.F32.TF32 R84, R60, R86, R44 ;  /* 0x000000563c54723c */ /* 0x000ff0000008102c */
[-C--:B-1----:R-:W-:Y:S08]  /*5f00*/  HMMA.1688.F32.TF32 R140, R152, R8.reuse, R140 ;  /* 0x00000008988c723c */ /* 0x082ff0000008108c */
[-C--:B------:R-:W-:Y:S08]  /*5f10*/  HMMA.1688.F32.TF32 R120, R156, R8.reuse, R120 ;  /* 0x000000089c78723c */ /* 0x080ff00000081078 */
[-C--:B------:R-:W-:Y:S08]  /*5f20*/  HMMA.1688.F32.TF32 R40, R160, R8.reuse, R40 ;  /* 0x00000008a028723c */ /* 0x080ff00000081028 */
[----:B------:R-:W-:Y:S01]  /*5f30*/  HMMA.1688.F32.TF32 R44, R136, R8, R196 ;  /* 0x00000008882c723c */ /* 0x000fe200000810c4 */
[----:B------:R-:W2:Y:S04]  /*5f40*/  LDL R9, [R1+0xb8] ;  /* 0x0000b80001097983 */ /* 0x000ea80000100800 */
[----:B------:R-:W3:Y:S03]  /*5f50*/  LDL R196, [R1+0xa8] ;  /* 0x0000a80001c47983 */ /* 0x000ee60000100800 */
[----:B------:R-:W-:Y:S01]  /*5f60*/  HMMA.1688.F32.TF32 R172, R60, R14, R20 ;  /* 0x0000000e3cac723c */ /* 0x000fe20000081014 */
[----:B------:R-:W1:Y:S04]  /*5f70*/  LDSM.16.M88.4 R20, [R6+0x3000] ;  /* 0x003000000614783b */ /* 0x000e680000000200 */
[----:B------:R-:W4:Y:S03]  /*5f80*/  LDL R197, [R1+0x48] ;  /* 0x0000480001c57983 */ /* 0x000f260000100800 */
[-C--:B------:R-:W-:Y:S01]  /*5f90*/  HMMA.1688.F32.TF32 R112, R144, R18.reuse, R112 ;  /* 0x000000129070723c */ /* 0x080fe20000081070 */
[----:B------:R-:W5:Y:S04]  /*5fa0*/  LDL R198, [R1+0x78] ;  /* 0x0000780001c67983 */ /* 0x000f680000100800 */
[----:B------:R-:W3:Y:S03]  /*5fb0*/  LDL R199, [R1+0xa0] ;  /* 0x0000a00001c77983 */ /* 0x000ee60000100800 */
[----:B------:R-:W-:Y:S01]  /*5fc0*/  HMMA.1688.F32.TF32 R32, R60, R18, R32 ;  /* 0x000000123c20723c */ /* 0x000fe20000081020 */
[----:B------:R-:W1:Y:S01]  /*5fd0*/  LDSM.16.M88.4 R16, [R6+0x2000] ;  /* 0x002000000610783b */ /* 0x000e620000000200 */
[----:B------:R-:W-:-:S02]  /*5fe0*/  ISETP.GE.AND P0, PT, R205, UR5, PT ;  /* 0x00000005cd007c0c */ /* 0x000fc4000bf06270 */
[----:B------:R-:W-:Y:S01]  /*5ff0*/  IADD3 R203, R203, 0x1, RZ ;  /* 0x00000001cbcb7810 */ /* 0x000fe20007ffe0ff */
[----:B------:R-:W3:Y:S03]  /*6000*/  LDL R8, [R1+0x80] ;  /* 0x0000800001087983 */ /* 0x000ee60000100800 */
[-C--:B------:R-:W-:Y:S08]  /*6010*/  HMMA.1688.F32.TF32 R108, R144, R70.reuse, R108 ;  /* 0x00000046906c723c */ /* 0x080ff0000008106c */
[----:B------:R-:W-:Y:S01]  /*6020*/  HMMA.1688.F32.TF32 R68, R60, R70, R24 ;  /* 0x000000463c44723c */ /* 0x000fe20000081018 */
[----:B------:R-:W-:Y:S07]  /*6030*/  LDSM.16.M88.4 R24, [R6+0x4000] ;  /* 0x004000000618783b */ /* 0x000fee0000000200 */
[-C--:B-1----:R-:W-:Y:S08]  /*6040*/  HMMA.1688.F32.TF32 R124, R152, R20.reuse, R124 ;  /* 0x00000014987c723c */ /* 0x082ff0000008107c */
[-C--:B------:R-:W-:Y:S08]  /*6050*/  HMMA.1688.F32.TF32 R108, R156, R20.reuse, R108 ;  /* 0x000000149c6c723c */ /* 0x080ff0000008106c */
[-C--:B------:R-:W-:Y:S08]  /*6060*/  HMMA.1688.F32.TF32 R64, R160, R20.reuse, R64 ;  /* 0x00000014a040723c */ /* 0x080ff00000081040 */
[----:B------:R-:W-:Y:S01]  /*6070*/  HMMA.1688.F32.TF32 R68, R136, R20, R68 ;  /* 0x000000148844723c */ /* 0x000fe20000081044 */
[----:B------:R-:W5:Y:S04]  /*6080*/  LDL R21, [R1+0x70] ;  /* 0x0000700001157983 */ /* 0x000f680000100800 */
[----:B------:R-:W5:Y:S03]  /*6090*/  LDL R20, [R1+0x98] ;  /* 0x0000980001147983 */ /* 0x000f660000100800 */
[C---:B------:R-:W-:Y:S01]  /*60a0*/  HMMA.1688.F32.TF32 R116, R144.reuse, R14, R116 ;  /* 0x0000000e9074723c */ /* 0x040fe20000081074 */
[----:B------:R-:W1:Y:S07]  /*60b0*/  LDSM.16.M88.4 R12, [R6+0x1000] ;  /* 0x00100000060c783b */ /* 0x000e6e0000000200 */
[C---:B------:R-:W-:Y:S08]  /*60c0*/  HMMA.1688.F32.TF32 R104, R144.reuse, R78, R104 ;  /* 0x0000004e9068723c */ /* 0x040ff00000081068 */
[----:B------:R-:W-:Y:S08]  /*60d0*/  HMMA.1688.F32.TF32 R144, R144, R166, R184 ;  /* 0x000000a69090723c */ /* 0x000ff000000810b8 */
[C---:B------:R-:W-:Y:S01]  /*60e0*/  HMMA.1688.F32.TF32 R76, R60.reuse, R78, R36 ;  /* 0x0000004e3c4c723c */ /* 0x040fe20000081024 */
[----:B------:R-:W-:Y:S07]  /*60f0*/  LDSM.16.M88.4 R36, [R6+0x7000] ;  /* 0x007000000624783b */ /* 0x000fee0000000200 */
[C---:B------:R-:W-:Y:S08]  /*6100*/  HMMA.1688.F32.TF32 R92, R60.reuse, R94, R52 ;  /* 0x0000005e3c5c723c */ /* 0x040ff00000081034 */
[----:B------:R-:W-:Y:S08]  /*6110*/  HMMA.1688.F32.TF32 R164, R60, R166, R168 ;  /* 0x000000a63ca4723c */ /* 0x000ff000000810a8 */
[-C--:B------:R-:W-:Y:S08]  /*6120*/  HMMA.1688.F32.TF32 R128, R152, R16.reuse, R128 ;  /* 0x000000109880723c */ /* 0x080ff00000081080 */
[-C--:B------:R-:W-:Y:S08]  /*6130*/  HMMA.1688.F32.TF32 R112, R156, R16.reuse, R112 ;  /* 0x000000109c70723c */ /* 0x080ff00000081070 */
[-C--:B------:R-:W-:Y:S08]  /*6140*/  HMMA.1688.F32.TF32 R56, R160, R16.reuse, R56 ;  /* 0x00000010a038723c */ /* 0x080ff00000081038 */
[----:B------:R-:W-:Y:S01]  /*6150*/  HMMA.1688.F32.TF32 R60, R136, R16, R32 ;  /* 0x00000010883c723c */ /* 0x000fe20000081020 */
[----:B------:R-:W5:Y:S04]  /*6160*/  LDL R17, [R1+0x68] ;  /* 0x0000680001117983 */ /* 0x000f680000100800 */
[----:B------:R-:W5:Y:S03]  /*6170*/  LDL R16, [R1+0x90] ;  /* 0x0000900001107983 */ /* 0x000f660000100800 */
[-C--:B-1----:R-:W-:Y:S01]  /*6180*/  HMMA.1688.F32.TF32 R132, R152, R12.reuse, R132 ;  /* 0x0000000c9884723c */ /* 0x082fe20000081084 */
[----:B------:R-:W1:Y:S07]  /*6190*/  LDSM.16.M88.4 R32, [R6+0x6000] ;  /* 0x006000000620783b */ /* 0x000e6e0000000200 */
[-C--:B------:R-:W-:Y:S08]  /*61a0*/  HMMA.1688.F32.TF32 R116, R156, R12.reuse, R116 ;  /* 0x0000000c9c74723c */ /* 0x080ff00000081074 */
[-C--:B------:R-:W-:Y:S08]  /*61b0*/  HMMA.1688.F32.TF32 R48, R160, R12.reuse, R48 ;  /* 0x0000000ca030723c */ /* 0x080ff00000081030 */
[----:B------:R-:W-:Y:S01]  /*61c0*/  HMMA.1688.F32.TF32 R52, R136, R12, R172 ;  /* 0x0000000c8834723c */ /* 0x000fe200000810ac */
[----:B------:R-:W5:Y:S04]  /*61d0*/  LDL R13, [R1+0x60] ;  /* 0x00006000010d7983 */ /* 0x000f680000100800 */
[----:B------:R-:W5:Y:S03]  /*61e0*/  LDL R12, [R1+0x88] ;  /* 0x00008800010c7983 */ /* 0x000f660000100800 */
[-C--:B------:R-:W-:Y:S01]  /*61f0*/  HMMA.1688.F32.TF32 R168, R152, R24.reuse, R28 ;  /* 0x0000001898a8723c */ /* 0x080fe2000008101c */
[----:B------:R-:W1:Y:S07]  /*6200*/  LDSM.16.M88.4 R28, [R6+0x5000] ;  /* 0x00500000061c783b */ /* 0x000e6e0000000200 */
[C---:B------:R-:W-:Y:S08]  /*6210*/  HMMA.1688.F32.TF32 R104, R156.reuse, R24, R104 ;  /* 0x000000189c68723c */ /* 0x040ff00000081068 */
[C---:B-1----:R-:W-:Y:S08]  /*6220*/  HMMA.1688.F32.TF32 R96, R156.reuse, R32, R96 ;  /* 0x000000209c60723c */ /* 0x042ff00000081060 */
        /* <DEDUP_REMOVED lines=8> */
[----:B------:R-:W1:Y:S03]  /*62b0*/  LDS R183, [R5+0x13880] ;  /* 0x0138800005b77984 */ /* 0x000e660000000800 */
[----:B------:R-:W-:Y:S01]  /*62c0*/  HMMA.1688.F32.TF32 R156, R192, R26, R168 ;  /* 0x0000001ac09c723c */ /* 0x000fe200000810a8 */
[----:B------:R-:W-:Y:S04]  /*62d0*/  LDS R168, [R4+0x13180] ;  /* 0x0131800004a87984 */ /* 0x000fe80000000800 */
[----:B------:R1:W-:Y:S04]  /*62e0*/  LDS R170, [R4+0x13980] ;  /* 0x0139800004aa7984 */ /* 0x0003e80000000800 */
[----:B------:R-:W-:Y:S01]  /*62f0*/  LDS R145, [R5+0x13100] ;  /* 0x0131000005917984 */ /* 0x000fe20000000800 */
[----:B-1----:R-:W-:-:S03]  /*6300*/  SEL R4, RZ, 0x4, P0 ;  /* 0x00000004ff047807 */ /* 0x002fc60000000000 */
[----:B------:R-:W1:Y:S04]  /*6310*/  LDS R147, [R5+0x13900] ;  /* 0x0139000005937984 */ /* 0x000e680000000800 */
[----:B------:R-:W-:Y:S04]  /*6320*/  LDS R169, [R5+0x13180] ;  /* 0x0131800005a97984 */ /* 0x000fe80000000800 */
[----:B------:R3:W1:Y:S01]  /*6330*/  LDS R171, [R5+0x13980] ;  /* 0x0139800005ab7984 */ /* 0x0006620000000800 */
[----:B--2---:R-:W-:Y:S02]  /*6340*/  ISETP.LE.AND P1, PT, R9, UR4, PT ;  /* 0x0000000409007c0c */ /* 0x004fe4000bf23270 */
[----:B------:R-:W-:-:S02]  /*6350*/  LOP3.LUT R9, R205, 0x4, RZ, 0xfc, !PT ;  /* 0x00000004cd097812 */ /* 0x000fc400078efcff */
[----:B------:R-:W-:Y:S02]  /*6360*/  SEL R4, R4, RZ, !P1 ;  /* 0x000000ff04047207 */ /* 0x000fe40004800000 */
[----:B------:R-:W-:Y:S01]  /*6370*/  ISETP.GE.AND P0, PT, R9, UR5, PT ;  /* 0x0000000509007c0c */ /* 0x000fe2000bf06270 */
[----:B------:R-:W-:Y:S01]  /*6380*/  IMAD R9, R205, c[0x0][0x188], RZ ;  /* 0x00006200cd097a24 */ /* 0x000fe200078e02ff */
[----:B------:R-:W-:Y:S02]  /*6390*/  ISETP.NE.U32.AND P2, PT, R4, RZ, PT ;  /* 0x000000ff0400720c */ /* 0x000fe40003f45070 */
[----:B------:R-:W-:Y:S01]  /*63a0*/  SEL R4, RZ, 0x4, P0 ;  /* 0x00000004ff047807 */ /* 0x000fe20000000000 */
[----:B------:R-:W-:-:S03]  /*63b0*/  IMAD.SHL.U32 R9, R9, 0x4, RZ ;  /* 0x0000000409097824 */ /* 0x000fc600078e00ff */
[----:B------:R-:W-:-:S04]  /*63c0*/  SEL R4, R4, RZ, !P1 ;  /* 0x000000ff04047207 */ /* 0x000fc80004800000 */
[----:B------:R-:W-:Y:S02]  /*63d0*/  ISETP.NE.U32.AND P3, PT, R4, RZ, PT ;  /* 0x000000ff0400720c */ /* 0x000fe40003f65070 */
[----:B------:R-:W-:Y:S02]  /*63e0*/  IADD3 R4, P4, R9, R200, RZ ;  /* 0x000000c809047210 */ /* 0x000fe40007f9e0ff */
[----:B------:R-:W2:Y:S01]  /*63f0*/  LDL R9, [R1+0x58] ;  /* 0x0000580001097983 */ /* 0x000ea20000100800 */
[----:B------:R-:W-:-:S04]  /*6400*/  ISETP.GT.AND P0, PT, R203, 0x1, PT ;  /* 0x00000001cb00780c */ /* 0x000fc80003f04270 */
[----:B------:R-:W-:Y:S01]  /*6410*/  SEL R203, R203, RZ, !P0 ;  /* 0x000000ffcbcb7207 */ /* 0x000fe20004000000 */
[----:B---3--:R-:W-:-:S04]  /*6420*/  IMAD.X R5, R7, 0x1, R196, P4 ;  /* 0x0000000107057824 */ /* 0x008fc800020e06c4 */
[----:B----4-:R-:W-:Y:S01]  /*6430*/  IMAD R6, R203, 0x4000, R197 ;  /* 0x00004000cb067824 */ /* 0x010fe200078e02c5 */
[----:B------:R-:W-:Y:S01]  /*6440*/  BAR.SYNC.DEFER_BLOCKING 0x0 ;  /* 0x0000000000007b1d */ /* 0x000fe20000010000 */
[-C--:B------:R-:W-:Y:S08]  /*6450*/  HMMA.1688.F32.TF32 R72, R160, R24.reuse, R72 ;  /* 0x00000018a048723c */ /* 0x080ff00000081048 */
[----:B------:R-:W-:Y:S07]  /*6460*/  HMMA.1688.F32.TF32 R76, R136, R24, R76 ;  /* 0x00000018884c723c */ /* 0x000fee000008104c */
[----:B------:R-:W-:Y:S01]  /*6470*/  LOP3.LUT R25, R205, 0x8, RZ, 0xfc, !PT ;  /* 0x00000008cd197812 */ /* 0x000fe200078efcff */
[----:B------:R-:W-:Y:S01]  /*6480*/  @!PT LDS RZ, [RZ] ;  /* 0x00000000fffff984 */ /* 0x000fe20000000800 */
[----:B------:R-:W-:Y:S01]  /*6490*/  @!PT LDS RZ, [RZ] ;  /* 0x00000000fffff984 */ /* 0x000fe20000000800 */
[----:B------:R-:W-:Y:S01]  /*64a0*/  @!PT LDS RZ, [RZ] ;  /* 0x00000000fffff984 */ /* 0x000fe20000000800 */
[----:B------:R5:W-:Y:S02]  /*64b0*/  LDGSTS.E [R6+0x10000], [R4.64], P2 ;  /* 0x1000000004067fae */ /* 0x000be40009121846 */
[----:B-----5:R-:W-:-:S05]  /*64c0*/  IADD3 R4, P0, R198, R200, RZ ;  /* 0x000000c8c6047210 */ /* 0x020fca0007f1e0ff */
[----:B------:R-:W-:Y:S01]  /*64d0*/  IMAD.X R5, R7, 0x1, R199, P0 ;  /* 0x0000000107057824 */ /* 0x000fe200000e06c7 */
[----:B------:R-:W-:Y:S02]  /*64e0*/  ISETP.GE.AND P0, PT, R25, UR5, PT ;  /* 0x0000000519007c0c */ /* 0x000fe4000bf06270 */
[----:B------:R-:W-:Y:S02]  /*64f0*/  LOP3.LUT R24, R205, 0xc, RZ, 0xfc, !PT ;  /* 0x0000000ccd187812 */ /* 0x000fe400078efcff */
[----:B------:R3:W-:Y:S02]  /*6500*/  LDGSTS.E [R6+0x10800], [R4.64], P3 ;  /* 0x1080000004067fae */ /* 0x0007e40009921846 */
[----:B---3--:R-:W-:Y:S02]  /*6510*/  SEL R4, RZ, 0x4, P0 ;  /* 0x00000004ff047807 */ /* 0x008fe40000000000 */
[----:B------:R-:W-:Y:S02]  /*6520*/  ISETP.GE.AND P0, PT, R24, UR5, PT ;  /* 0x0000000518007c0c */ /* 0x000fe4000bf06270 */
[----:B------:R-:W-:-:S04]  /*6530*/  SEL R4, R4, RZ, !P1 ;  /* 0x000000ff04047207 */ /* 0x000fc80004800000 */
[----:B------:R-:W-:Y:S02]  /*6540*/  ISETP.NE.U32.AND P2, PT, R4, RZ, PT ;  /* 0x000000ff0400720c */ /* 0x000fe40003f45070 */
[----:B------:R-:W-:-:S04]  /*6550*/  SEL R4, RZ, 0x4, P0 ;  /* 0x00000004ff047807 */ /* 0x000fc80000000000 */
[----:B------:R-:W-:-:S04]  /*6560*/  SEL R4, R4, RZ, !P1 ;  /* 0x000000ff04047207 */ /* 0x000fc80004800000 */
[----:B------:R-:W-:Y:S02]  /*6570*/  ISETP.NE.U32.AND P0, PT, R4, RZ, PT ;  /* 0x000000ff0400720c */ /* 0x000fe40003f05070 */
[----:B------:R-:W-:-:S05]  /*6580*/  IADD3 R4, P3, R21, R200, RZ ;  /* 0x000000c815047210 */ /* 0x000fca0007f7e0ff */
[----:B------:R-:W-:Y:S01]  /*6590*/  IMAD.X R5, R7, 0x1, R20, P3 ;  /* 0x0000000107057824 */ /* 0x000fe200018e0614 */
[C---:B------:R-:W-:Y:S01]  /*65a0*/  HMMA.1688.F32.TF32 R176, R152.reuse, R28, R176 ;  /* 0x0000001c98b0723c */ /* 0x040fe200000810b0 */
[----:B------:R-:W3:Y:S04]  /*65b0*/  LDL R20, [R1+0xa4] ;  /* 0x0000a40001147983 */ /* 0x000ee80000100800 */
[----:B------:R4:W-:Y:S03]  /*65c0*/  LDGSTS.E [R6+0x11000], [R4.64], P2 ;  /* 0x1100000004067fae */ /* 0x0009e60009121846 */
[----:B------:R-:W-:Y:S01]  /*65d0*/  HMMA.1688.F32.TF32 R188, R152, R36, R188 ;  /* 0x0000002498bc723c */ /* 0x000fe200000810bc */
[----:B----4-:R-:W-:-:S02]  /*65e0*/  IADD3 R4, P2, R17, R200, RZ ;  /* 0x000000c811047210 */ /* 0x010fc40007f5e0ff */
[----:B------:R-:W-:-:S03]  /*65f0*/  LOP3.LUT R17, R205, 0x10, RZ, 0xfc, !PT ;  /* 0x00000010cd117812 */ /* 0x000fc600078efcff */
[----:B------:R-:W-:-:S05]  /*6600*/  IMAD.X R5, R7, 0x1, R16, P2 ;  /* 0x0000000107057824 */ /* 0x000fca00010e0610 */
[----:B------:R4:W-:Y:S01]  /*6610*/  LDGSTS.E [R6+0x11800], [R4.64], P0 ;  /* 0x1180000004067fae */ /* 0x0009e20008121846 */
[----:B------:R-:W-:Y:S02]  /*6620*/  ISETP.GE.AND P0, PT, R17, UR5, PT ;  /* 0x0000000511007c0c */ /* 0x000fe4000bf06270 */
[----:B------:R-:W-:Y:S01]  /*6630*/  LOP3.LUT R16, R205, 0x14, RZ, 0xfc, !PT ;  /* 0x00000014cd107812 */ /* 0x000fe200078efcff */
[C---:B------:R-:W-:Y:S08]  /*6640*/  HMMA.1688.F32.TF32 R84, R136.reuse, R28, R84 ;  /* 0x0000001c8854723c */ /* 0x040ff00000081054 */
[----:B------:R-:W-:Y:S01]  /*6650*/  HMMA.1688.F32.TF32 R92, R136, R32, R92 ;  /* 0x00000020885c723c */ /* 0x000fe2000008105c */
[----:B----4-:R-:W-:-:S07]  /*6660*/  SEL R4, RZ, 0x4, P0 ;  /* 0x00000004ff047807 */ /* 0x010fce0000000000 */
[----:B------:R-:W-:Y:S01]  /*6670*/  HMMA.1688.F32.TF32 R164, R136, R36, R164 ;  /* 0x0000002488a4723c */ /* 0x000fe200000810a4 */
[----:B------:R-:W-:-:S07]  /*6680*/  SEL R4, R4, RZ, !P1 ;  /* 0x000000ff04047207 */ /* 0x000fce0004800000 */
[----:B------:R-:W-:Y:S01]  /*6690*/  HMMA.1688.F32.TF32 R140, R192, R10, R140 ;  /* 0x0000000ac08c723c */ /* 0x000fe2000008108c */
[----:B------:R-:W-:-:S07]  /*66a0*/  ISETP.GE.AND P0, PT, R16, UR5, PT ;  /* 0x0000000510007c0c */ /* 0x000fce000bf06270 */
[----:B------:R-:W-:Y:S01]  /*66b0*/  HMMA.1688.F32.TF32 R132, R192, R14, R132 ;  /* 0x0000000ec084723c */ /* 0x000fe20000081084 */
[----:B------:R-:W-:-:S07]  /*66c0*/  ISETP.NE.U32.AND P2, PT, R4, RZ, PT ;  /* 0x000000ff0400720c */ /* 0x000fce0003f45070 */
[----:B------:R-:W-:Y:S01]  /*66d0*/  HMMA.1688.F32.TF32 R128, R192, R18, R128 ;  /* 0x00000012c080723c */ /* 0x000fe20000081080 */
[----:B------:R-:W-:-:S07]  /*66e0*/  SEL R4, RZ, 0x4, P0 ;  /* 0x00000004ff047807 */ /* 0x000fce0000000000 */
[----:B------:R-:W-:Y:S01]  /*66f0*/  HMMA.1688.F32.TF32 R124, R192, R22, R124 ;  /* 0x00000016c07c723c */ /* 0x000fe2000008107c */
[----:B------:R-:W-:-:S07]  /*6700*/  SEL R4, R4, RZ, !P1 ;  /* 0x000000ff04047207 */ /* 0x000fce0004800000 */
[----:B------:R-:W-:Y:S01]  /*6710*/  HMMA.1688.F32.TF32 R116, R180, R14, R116 ;  /* 0x0000000eb474723c */ /* 0x000fe20000081074 */
[----:B------:R-:W-:-:S07]  /*6720*/  ISETP.NE.U32.AND P0, PT, R4, RZ, PT ;  /* 0x000000ff0400720c */ /* 0x000fce0003f05070 */
[----:B-1----:R-:W-:Y:S01]  /*6730*/  HMMA.1688.F32.TF32 R48, R144, R14, R48 ;  /* 0x0000000e9030723c */ /* 0x002fe20000081030 */
[----:B------:R-:W-:-:S07]  /*6740*/  IADD3 R4, P3, R13, R200, RZ ;  /* 0x000000c80d047210 */ /* 0x000fce0007f7e0ff */
[----:B------:R-:W-:Y:S01]  /*6750*/  HMMA.1688.F32.TF32 R120, R180, R10, R120 ;  /* 0x0000000ab478723c */ /* 0x000fe20000081078 */
[----:B------:R-:W-:-:S07]  /*6760*/  IMAD.X R5, R7, 0x1, R12, P3 ;  /* 0x0000000107057824 */ /* 0x000fce00018e060c */
[----:B------:R-:W-:Y:S01]  /*6770*/  HMMA.1688.F32.TF32 R40, R144, R10, R40 ;  /* 0x0000000a9028723c */ /* 0x000fe20000081028 */
[----:B------:R-:W4:Y:S04]  /*6780*/  LDL R12, [R1+0x6c] ;  /* 0x00006c00010c7983 */ /* 0x000f280000100800 */
[----:B------:R2:W-:Y:S03]  /*6790*/  LDGSTS.E [R6+0x12000], [R4.64], P2 ;  /* 0x1200000004067fae */ /* 0x0005e60009121846 */
[----:B------:R-:W-:Y:S08]  /*67a0*/  HMMA.1688.F32.TF32 R136, R192, R30, R176 ;  /* 0x0000001ec088723c */ /* 0x000ff000000810b0 */
[----:B------:R-:W-:Y:S01]  /*67b0*/  HMMA.1688.F32.TF32 R196, R168, R10, R44 ;  /* 0x0000000aa8c4723c */ /* 0x000fe2000008102c */
[----:B------:R-:W1:Y:S04]  /*67c0*/  S2R R21, SR_TID.X ;  /* 0x0000000000157919 */ /* 0x000e680000002100 */
[----:B------:R-:W5:Y:S03]  /*67d0*/  LDL R16, [R1+0x74] ;  /* 0x0000740001107983 */ /* 0x000f660000100800 */
[C---:B------:R-:W-:Y:S01]  /*67e0*/  HMMA.1688.F32.TF32 R152, R192.reuse, R34, R184 ;  /* 0x00000022c098723c */ /* 0x040fe200000810b8 */
[----:B------:R-:W5:Y:S07]  /*67f0*/  LDL R17, [R1+0x9c] ;  /* 0x00009c0001117983 */ /* 0x000f6e0000100800 */
[----:B------:R-:W-:Y:S08]  /*6800*/  HMMA.1688.F32.TF32 R192, R192, R38, R188 ;  /* 0x00000026c0c0723c */ /* 0x000ff000000810bc */
[----:B------:R-:W-:Y:S01]  /*6810*/  HMMA.1688.F32.TF32 R188, R168, R14, R52 ;  /* 0x0000000ea8bc723c */ /* 0x000fe20000081034 */
[----:B------:R-:W5:Y:S01]  /*6820*/  LDL R15, [R1+0x94] ;  /* 0x00009400010f7983 */ /* 0x000f620000100800 */
[----:B--2---:R-:W-:-:S06]  /*6830*/  IADD3 R4, P2, R9, R200, RZ ;  /* 0x000000c809047210 */ /* 0x004fcc0007f5e0ff */
[----:B------:R-:W-:Y:S01]  /*6840*/  HMMA.1688.F32.TF32 R112, R180, R18, R112 ;  /* 0x00000012b470723c */ /* 0x000fe20000081070 */
[----:B------:R-:W-:Y:S01]  /*6850*/  LOP3.LUT R9, R205, 0x18, RZ, 0xfc, !PT ;  /* 0x00000018cd097812 */ /* 0x000fe200078efcff */
[----:B------:R-:W2:Y:S01]  /*6860*/  LDL R14, [R1+0x8c] ;  /* 0x00008c00010e7983 */ /* 0x000ea20000100800 */
[----:B------:R-:W-:-:S05]  /*6870*/  IMAD.X R5, R7, 0x1, R8, P2 ;  /* 0x0000000107057824 */ /* 0x000fca00010e0608 */
[----:B------:R1:W-:Y:S01]  /*6880*/  LDGSTS.E [R6+0x12800], [R4.64], P0 ;  /* 0x1280000004067fae */ /* 0x0003e20008121846 */
[----:B------:R-:W-:Y:S02]  /*6890*/  ISETP.GE.AND P0, PT, R9, UR5, PT ;  /* 0x0000000509007c0c */ /* 0x000fe4000bf06270 */
[----:B------:R-:W-:Y:S02]  /*68a0*/  LOP3.LUT R8, R205, 0x1c, RZ, 0xfc, !PT ;  /* 0x0000001ccd087812 */ /* 0x000fe400078efcff */
[----:B-1----:R-:W-:Y:S02]  /*68b0*/  SEL R4, RZ, 0x4, P0 ;  /* 0x00000004ff047807 */ /* 0x002fe40000000000 */
[----:B------:R-:W-:Y:S02]  /*68c0*/  ISETP.GE.AND P0, PT, R8, UR5, PT ;  /* 0x0000000508007c0c */ /* 0x000fe4000bf06270 */
[----:B------:R-:W-:-:S04]  /*68d0*/  SEL R4, R4, RZ, !P1 ;  /* 0x000000ff04047207 */ /* 0x000fc80004800000 */
[----:B------:R-:W-:Y:S02]  /*68e0*/  ISETP.NE.U32.AND P2, PT, R4, RZ, PT ;  /* 0x000000ff0400720c */ /* 0x000fe40003f45070 */
[----:B------:R-:W-:Y:S02]  /*68f0*/  SEL R4, RZ, 0x4, P0 ;  /* 0x00000004ff047807 */ /* 0x000fe40000000000 */
[C---:B------:R-:W-:Y:S02]  /*6900*/  LOP3.LUT R8, R205.reuse, 0x18, RZ, 0xfc, !PT ;  /* 0x00000018cd087812 */ /* 0x040fe400078efcff */
[----:B------:R-:W-:Y:S01]  /*6910*/  SEL R4, R4, RZ, !P1 ;  /* 0x000000ff04047207 */ /* 0x000fe20004800000 */
[----:B------:R-:W-:Y:S01]  /*6920*/  IMAD.MOV.U32 R5, RZ, RZ, R7 ;  /* 0x000000ffff057224 */ /* 0x000fe200078e0007 */
[----:B------:R-:W-:Y:S01]  /*6930*/  LOP3.LUT R10, R205, 0x1c, RZ, 0xfc, !PT ;  /* 0x0000001ccd0a7812 */ /* 0x000fe200078efcff */
[----:B------:R-:W-:Y:S01]  /*6940*/  IMAD R8, R8, c[0x0][0x188], RZ ;  /* 0x0000620008087a24 */ /* 0x000fe200078e02ff */
[----:B------:R-:W-:Y:S01]  /*6950*/  ISETP.NE.U32.AND P0, PT, R4, RZ, PT ;  /* 0x000000ff0400720c */ /* 0x000fe20003f05070 */
[----:B------:R-:W-:-:S02]  /*6960*/  IMAD.MOV.U32 R4, RZ, RZ, R200 ;  /* 0x000000ffff047224 */ /* 0x000fc400078e00c8 */
[----:B------:R-:W-:Y:S02]  /*6970*/  IMAD R10, R10, c[0x0][0x188], RZ ;  /* 0x000062000a0a7a24 */ /* 0x000fe400078e02ff */
[----:B------:R-:W-:Y:S01]  /*6980*/  IMAD.WIDE R8, R8, 0x4, R4 ;  /* 0x0000000408087825 */ /* 0x000fe200078e0204 */
[----:B------:R-:W-:-:S04]  /*6990*/  LOP3.LUT R11, R205, 0x2, RZ, 0xfc, !PT ;  /* 0x00000002cd0b7812 */ /* 0x000fc800078efcff */
[----:B------:R1:W-:Y:S02]  /*69a0*/  LDGSTS.E [R6+0x13000], [R8.64], P2 ;  /* 0x1300000008067fae */ /* 0x0003e40009121846 */
[----:B-1----:R-:W-:Y:S01]  /*69b0*/  IMAD.WIDE R8, R10, 0x4, R4 ;  /* 0x000000040a087825 */ /* 0x002fe200078e0204 */
[----:B------:R-:W-:-:S04]  /*69c0*/  LOP3.LUT R10, R205, 0x6, RZ, 0xfc, !PT ;  /* 0x00000006cd0a7812 */ /* 0x000fc800078efcff */
[----:B------:R1:W-:Y:S01]  /*69d0*/  LDGSTS.E [R6+0x13800], [R8.64], P0 ;  /* 0x1380000008067fae */ /* 0x0003e20008121846 */
[----:B------:R-:W-:-:S04]  /*69e0*/  ISETP.GE.AND P0, PT, R11, UR5, PT ;  /* 0x000000050b007c0c */ /* 0x000fc8000bf06270 */
[----:B-1----:R-:W-:Y:S02]  /*69f0*/  SEL R6, RZ, 0x4, P0 ;  /* 0x00000004ff067807 */ /* 0x002fe40000000000 */
[----:B------:R-:W-:Y:S02]  /*6a00*/  ISETP.GE.AND P0, PT, R10, UR5, PT ;  /* 0x000000050a007c0c */ /* 0x000fe4000bf06270 */
[----:B------:R-:W-:Y:S02]  /*6a10*/  LOP3.LUT R10, R205, 0xa, RZ, 0xfc, !PT ;  /* 0x0000000acd0a7812 */ /* 0x000fe400078efcff */
[----:B------:R-:W-:Y:S02]  /*6a20*/  SEL R6, R6, RZ, !P1 ;  /* 0x000000ff06067207 */ /* 0x000fe40004800000 */
[----:B------:R-:W-:Y:S02]  /*6a30*/  SEL R8, RZ, 0x4, P0 ;  /* 0x00000004ff087807 */ /* 0x000fe40000000000 */
[----:B------:R-:W-:-:S02]  /*6a40*/  ISETP.GE.AND P0, PT, R10, UR5, PT ;  /* 0x000000050a007c0c */ /* 0x000fc4000bf06270 */
[C---:B------:R-:W-:Y:S02]  /*6a50*/  LOP3.LUT R10, R205.reuse, 0xe, RZ, 0xfc, !PT ;  /* 0x0000000ecd0a7812 */ /* 0x040fe400078efcff */
[----:B------:R-:W-:Y:S02]  /*6a60*/  ISETP.NE.U32.AND P2, PT, R6, RZ, PT ;  /* 0x000000ff0600720c */ /* 0x000fe40003f45070 */
[----:B------:R-:W-:Y:S01]  /*6a70*/  SEL R6, RZ, 0x4, P0 ;  /* 0x00000004ff067807 */ /* 0x000fe20000000000 */
[----:B------:R-:W-:Y:S01]  /*6a80*/  IMAD R11, R205, c[0x0][0x188], RZ ;  /* 0x00006200cd0b7a24 */ /* 0x000fe200078e02ff */
[----:B------:R-:W-:Y:S01]  /*6a90*/  ISETP.GE.AND P0, PT, R10, UR5, PT ;  /* 0x000000050a007c0c */ /* 0x000fe2000bf06270 */
[----:B------:R-:W-:Y:S01]  /*6aa0*/  IMAD.MOV.U32 R10, RZ, RZ, c[0x0][0x188] ;  /* 0x00006200ff0a7624 */ /* 0x000fe200078e00ff */
[----:B------:R-:W-:-:S03]  /*6ab0*/  SHF.R.S32.HI R13, RZ, 0x7, R21 ;  /* 0x00000007ff0d7819 */ /* 0x000fc60000011415 */
[----:B------:R-:W-:Y:S01]  /*6ac0*/  IMAD R10, R10, 0x2, R11 ;  /* 0x000000020a0a7824 */ /* 0x000fe200078e020b */
[----:B------:R-:W-:Y:S02]  /*6ad0*/  LOP3.LUT R11, R21, 0x7f, RZ, 0xc0, !PT ;  /* 0x0000007f150b7812 */ /* 0x000fe400078ec0ff */
[----:B------:R-:W-:-:S03]  /*6ae0*/  SGXT R13, R13, 0x1 ;  /* 0x000000010d0d781a */ /* 0x000fc60000000200 */
[----:B------:R-:W-:Y:S01]  /*6af0*/  IMAD.SHL.U32 R11, R11, 0x4, RZ ;  /* 0x000000040b0b7824 */ /* 0x000fe200078e00ff */
[----:B------:R-:W-:Y:S01]  /*6b00*/  HMMA.1688.F32.TF32 R56, R144, R18, R56 ;  /* 0x000000129038723c */ /* 0x000fe20000081038 */
[----:B------:R-:W-:Y:S01]  /*6b10*/  SEL R8, R8, RZ, !P1 ;  /* 0x000000ff08087207 */ /* 0x000fe20004800000 */
[----:B------:R-:W-:Y:S02]  /*6b20*/  IMAD.SHL.U32 R10, R10, 0x4, RZ ;  /* 0x000000040a0a7824 */ /* 0x000fe400078e00ff */
[----:B------:R-:W-:-:S04]  /*6b30*/  LOP3.LUT R11, R11, 0x220, R13, 0x78, !PT ;  /* 0x000002200b0b7812 */ /* 0x000fc800078e780d */
[----:B------:R-:W-:Y:S01]  /*6b40*/  HMMA.1688.F32.TF32 R60, R168, R18, R60 ;  /* 0x00000012a83c723c */ /* 0x000fe2000008103c */
[----:B------:R-:W2:Y:S01]  /*6b50*/  LDL R18, [R1+0x64] ;  /* 0x0000640001127983 */ /* 0x000ea20000100800 */
[----:B------:R-:W-:Y:S02]  /*6b60*/  ISETP.NE.U32.AND P4, PT, R8, RZ, PT ;  /* 0x000000ff0800720c */ /* 0x000fe40003f85070 */
[----:B------:R-:W-:Y:S02]  /*6b70*/  SEL R9, RZ, 0x4, P0 ;  /* 0x00000004ff097807 */ /* 0x000fe40000000000 */
[----:B------:R-:W-:Y:S02]  /*6b80*/  SEL R6, R6, RZ, !P1 ;  /* 0x000000ff06067207 */ /* 0x000fe40004800000 */
[----:B------:R-:W-:Y:S02]  /*6b90*/  IADD3 R8, P0, R10, R200, RZ ;  /* 0x000000c80a087210 */ /* 0x000fe40007f1e0ff */
[----:B------:R-:W-:-:S02]  /*6ba0*/  LOP3.LUT R11, R11, 0x40, RZ, 0x3c, !PT ;  /* 0x000000400b0b7812 */ /* 0x000fc400078e3cff */
[----:B------:R-:W-:Y:S02]  /*6bb0*/  ISETP.NE.U32.AND P3, PT, R6, RZ, PT ;  /* 0x000000ff0600720c */ /* 0x000fe40003f65070 */
[----:B------:R-:W-:Y:S01]  /*6bc0*/  SEL R10, R9, RZ, !P1 ;  /* 0x000000ff090a7207 */ /* 0x000fe20004800000 */
[----:B---3--:R-:W-:Y:S01]  /*6bd0*/  IMAD.X R9, R7, 0x1, R20, P0 ;  /* 0x0000000107097824 */ /* 0x008fe200000e0614 */
[----:B------:R-:W-:Y:S01]  /*6be0*/  LOP3.LUT R21, R205, 0x12, RZ, 0xfc, !PT ;  /* 0x00000012cd157812 */ /* 0x000fe200078efcff */
[----:B------:R-:W-:Y:S01]  /*6bf0*/  IMAD R6, R203, 0x4000, R11 ;  /* 0x00004000cb067824 */ /* 0x000fe200078e020b */
[----:B------:R-:W-:Y:S01]  /*6c00*/  LOP3.LUT R13, R205, 0x16, RZ, 0xfc, !PT ;  /* 0x00000016cd0d7812 */ /* 0x000fe200078efcff */
[----:B------:R-:W3:Y:S01]  /*6c10*/  LDL R20, [R1+0x54] ;  /* 0x0000540001147983 */ /* 0x000ee20000100800 */
[----:B------:R-:W-:-:S03]  /*6c20*/  ISETP.GE.AND P5, PT, R21, UR5, PT ;  /* 0x0000000515007c0c */ /* 0x000fc6000bfa6270 */
[----:B------:R1:W-:Y:S01]  /*6c30*/  LDGSTS.E [R6+0x10400], [R8.64], P2 ;  /* 0x1040000008067fae */ /* 0x0003e20009121846 */
[----:B------:R-:W-:Y:S02]  /*6c40*/  ISETP.GE.AND P2, PT, R13, UR5, PT ;  /* 0x000000050d007c0c */ /* 0x000fe4000bf46270 */
[----:B------:R-:W-:Y:S01]  /*6c50*/  SEL R11, RZ, 0x4, P5 ;  /* 0x00000004ff0b7807 */ /* 0x000fe20002800000 */
[----:B------:R-:W3:Y:S01]  /*6c60*/  LDL R13, [R1+0x5c] ;  /* 0x00005c00010d7983 */ /* 0x000ee20000100800 */
[----:B------:R-:W-:Y:S03]  /*6c70*/  HMMA.1688.F32.TF32 R108, R180, R22, R108 ;  /* 0x00000016b46c723c */ /* 0x000fe6000008106c */
[----:B------:R-:W3:Y:S01]  /*6c80*/  LDL R21, [R1+0x84] ;  /* 0x0000840001157983 */ /* 0x000ee20000100800 */
[----:B-1----:R-:W-:-:S04]  /*6c90*/  SEL R9, R11, RZ, !P1 ;  /* 0x000000ff0b097207 */ /* 0x002fc80004800000 */
[-C--:B------:R-:W-:Y:S08]  /*6ca0*/  HMMA.1688.F32.TF32 R64, R144, R22.reuse, R64 ;  /* 0x000000169040723c */ /* 0x080ff00000081040 */
[----:B------:R-:W-:Y:S01]  /*6cb0*/  HMMA.1688.F32.TF32 R52, R168, R22, R68 ;  /* 0x00000016a834723c */ /* 0x000fe20000081044 */
[----:B------:R-:W3:Y:S01]  /*6cc0*/  LDL.LU R23, [R1+0x44] ;  /* 0x0000440001177983 */ /* 0x000ee20000300800 */
[----:B----4-:R-:W-:-:S02]  /*6cd0*/  IADD3 R8, P6, R12, R200, RZ ;  /* 0x000000c80c087210 */ /* 0x010fc40007fde0ff */
[----:B------:R-:W-:Y:S02]  /*6ce0*/  SEL R12, RZ, 0x4, P2 ;  /* 0x00000004ff0c7807 */ /* 0x000fe40001000000 */
[----:B------:R-:W-:Y:S01]  /*6cf0*/  ISETP.NE.U32.AND P2, PT, R9, RZ, PT ;  /* 0x000000ff0900720c */ /* 0x000fe20003f45070 */
[----:B-----5:R-:W-:Y:S02]  /*6d00*/  IMAD.X R9, R7, 0x1, R15, P6 ;  /* 0x0000000107097824 */ /* 0x020fe400030e060f */
[----:B------:R-:W4:Y:S04]  /*6d10*/  LDL.LU R15, [R1+0x40] ;  /* 0x00004000010f7983 */ /* 0x000f280000300800 */
[----:B------:R-:W5:Y:S01]  /*6d20*/  LDL R24, [R1+0x7c] ;  /* 0x00007c0001187983 */ /* 0x000f620000100800 */
[----:B------:R-:W-:-:S02]  /*6d30*/  ISETP.NE.U32.AND P0, PT, R10, RZ, PT ;  /* 0x000000ff0a00720c */ /* 0x000fc40003f05070 */
[----:B------:R-:W-:-:S05]  /*6d40*/  IADD3 R10, P5, R16, R200, RZ ;  /* 0x000000c8100a7210 */ /* 0x000fca0007fbe0ff */
[----:B------:R-:W-:Y:S02]  /*6d50*/  IMAD.X R11, R7, 0x1, R17, P5 ;  /* 0x00000001070b7824 */ /* 0x000fe400028e0611 */
[----:B------:R-:W1:Y:S01]  /*6d60*/  S2R R17, SR_TID.X ;  /* 0x0000000000117919 */ /* 0x000e620000002100 */
[C---:B------:R-:W-:Y:S08]  /*6d70*/  HMMA.1688.F32.TF32 R80, R160.reuse, R28, R80 ;  /* 0x0000001ca050723c */ /* 0x040ff00000081050 */
[C---:B------:R-:W-:Y:S08]  /*6d80*/  HMMA.1688.F32.TF32 R88, R160.reuse, R32, R88 ;  /* 0x00000020a058723c */ /* 0x040ff00000081058 */
[----:B------:R-:W-:Y:S01]  /*6d90*/  HMMA.1688.F32.TF32 R148, R160, R36, R148 ;  /* 0x00000024a094723c */ /* 0x000fe20000081094 */
[C---:B------:R-:W-:Y:S01]  /*6da0*/  LOP3.LUT R16, R205.reuse, 0x1a, RZ, 0xfc, !PT ;  /* 0x0000001acd107812 */ /* 0x040fe200078efcff */
[----:B------:R1:W-:Y:S03]  /*6db0*/  LDGSTS.E [R6+0x10c00], [R10.64], P4 ;  /* 0x10c000000a067fae */ /* 0x0003e6000a121846 */
[----:B------:R-:W-:Y:S01]  /*6dc0*/  ISETP.GE.AND P5, PT, R16, UR5, PT ;  /* 0x0000000510007c0c */ /* 0x000fe2000bfa6270 */
[----:B------:R1:W-:Y:S01]  /*6dd0*/  LDGSTS.E [R6+0x11400], [R8.64], P3 ;  /* 0x1140000008067fae */ /* 0x0003e20009921846 */
[----:B------:R-:W-:-:S02]  /*6de0*/  LOP3.LUT R16, R205, 0x1e, RZ, 0xfc, !PT ;  /* 0x0000001ecd107812 */ /* 0x000fc400078efcff */
[----:B-1----:R-:W-:Y:S02]  /*6df0*/  LOP3.LUT R17, R17, 0x1f, RZ, 0xc0, !PT ;  /* 0x0000001f11117812 */ /* 0x002fe400078ec0ff */
[----:B------:R-:W-:Y:S02]  /*6e00*/  ISETP.GE.AND P3, PT, R16, UR5, PT ;  /* 0x0000000510007c0c */ /* 0x000fe4000bf66270 */
[----:B------:R-:W4:Y:S01]  /*6e10*/  LDL.LU R16, [R1+0x38] ;  /* 0x0000380001107983 */ /* 0x000f220000300800 */
[----:B------:R-:W-:Y:S01]  /*6e20*/  HMMA.1688.F32.TF32 R72, R144, R26, R72 ;  /* 0x0000001a9048723c */ /* 0x000fe20000081048 */
[----:B------:R-:W-:Y:S02]  /*6e30*/  SEL R11, RZ, 0x4, P5 ;  /* 0x00000004ff0b7807 */ /* 0x000fe40002800000 */
[----:B------:R-:W-:-:S05]  /*6e40*/  ISETP.GE.AND P5, PT, R17, UR5, PT ;  /* 0x0000000511007c0c */ /* 0x000fca000bfa6270 */
[----:B------:R-:W-:Y:S01]  /*6e50*/  HMMA.1688.F32.TF32 R80, R144, R30, R80 ;  /* 0x0000001e9050723c */ /* 0x000fe20000081050 */
[----:B------:R-:W-:-:S07]  /*6e60*/  SEL R12, R12, RZ, !P1 ;  /* 0x000000ff0c0c7207 */ /* 0x000fce0004800000 */
[----:B------:R-:W-:Y:S01]  /*6e70*/  HMMA.1688.F32.TF32 R88, R144, R34, R88 ;  /* 0x000000229058723c */ /* 0x000fe20000081058 */
[----:B------:R-:W-:-:S07]  /*6e80*/  SEL R8, R11, RZ, !P1 ;  /* 0x000000ff0b087207 */ /* 0x000fce0004800000 */
[----:B------:R-:W-:Y:S01]  /*6e90*/  HMMA.1688.F32.TF32 R144, R144, R38, R148 ;  /* 0x000000269090723c */ /* 0x000fe20000081094 */
[----:B------:R-:W-:-:S07]  /*6ea0*/  ISETP.NE.U32.AND P4, PT, R12, RZ, PT ;  /* 0x000000ff0c00720c */ /* 0x000fce0003f85070 */
[-C--:B------:R-:W-:Y:S08]  /*6eb0*/  HMMA.1688.F32.TF32 R104, R180, R26.reuse, R104 ;  /* 0x0000001ab468723c */ /* 0x080ff00000081068 */
[----:B------:R-:W-:Y:S01]  /*6ec0*/  HMMA.1688.F32.TF32 R148, R168, R26, R76 ;  /* 0x0000001aa894723c */ /* 0x000fe2000008104c */
[----:B------:R-:W-:Y:S02]  /*6ed0*/  SEL R12, RZ, 0x4, P3 ;  /* 0x00000004ff0c7807 */ /* 0x000fe40001800000 */
[----:B------:R-:W-:-:S02]  /*6ee0*/  ISETP.NE.U32.AND P3, PT, R8, RZ, PT ;  /* 0x000000ff0800720c */ /* 0x000fc40003f65070 */
[----:B------:R-:W-:-:S03]  /*6ef0*/  SEL R12, R12, RZ, !P1 ;  /* 0x000000ff0c0c7207 */ /* 0x000fc60004800000 */
[-C--:B------:R-:W-:Y:S08]  /*6f00*/  HMMA.1688.F32.TF32 R100, R180, R30.reuse, R100 ;  /* 0x0000001eb464723c */ /* 0x080ff00000081064 */
[----:B------:R-:W-:Y:S08]  /*6f10*/  HMMA.1688.F32.TF32 R44, R168, R30, R84 ;  /* 0x0000001ea82c723c */ /* 0x000ff00000081054 */
[-C--:B------:R-:W-:Y:S08]  /*6f20*/  HMMA.1688.F32.TF32 R160, R180, R34.reuse, R96 ;  /* 0x00000022b4a0723c */ /* 0x080ff00000081060 */
[----:B------:R-:W-:Y:S01]  /*6f30*/  HMMA.1688.F32.TF32 R28, R168, R34, R92 ;  /* 0x00000022a81c723c */ /* 0x000fe2000008105c */
[----:B--2---:R-:W-:-:S02]  /*6f40*/  IADD3 R10, P6, R18, R200, RZ ;  /* 0x000000c8120a7210 */ /* 0x004fc40007fde0ff */
[----:B------:R-:W2:Y:S04]  /*6f50*/  LDL.LU R18, [R1+0x3c] ;  /* 0x00003c0001127983 */ /* 0x000ea80000300800 */
[----:B------:R-:W2:Y:S04]  /*6f60*/  LDL.LU R17, [R1+0x30] ;  /* 0x0000300001117983 */ /* 0x000ea80000300800 */
[----:B------:R-:W2:Y:S01]  /*6f70*/  LDL.LU R26, [R1+0x34] ;  /* 0x00003400011a7983 */ /* 0x000ea20000300800 */
[----:B------:R-:W-:-:S03]  /*6f80*/  IMAD.X R11, R7, 0x1, R14, P6 ;  /* 0x00000001070b7824 */ /* 0x000fc600030e060e */
[----:B------:R-:W2:Y:S04]  /*6f90*/  LDL.LU R27, [R1+0x2c] ;  /* 0x00002c00011b7983 */ /* 0x000ea80000300800 */
[----:B------:R-:W2:Y:S04]  /*6fa0*/  LDL.LU R19, [R1+0x20] ;  /* 0x0000200001137983 */ /* 0x000ea80000300800 */
[----:B------:R-:W2:Y:S04]  /*6fb0*/  LDL.LU R14, [R1+0x28] ;  /* 0x00002800010e7983 */ /* 0x000ea80000300800 */
[----:B------:R-:W2:Y:S01]  /*6fc0*/  LDL.LU R32, [R1+0x24] ;  /* 0x0000240001207983 */ /* 0x000ea20000300800 */
[----:B---3--:R-:W-:-:S02]  /*6fd0*/  IADD3 R8, P6, R13, R200, RZ ;  /* 0x000000c80d087210 */ /* 0x008fc40007fde0ff */
[----:B------:R-:W-:Y:S01]  /*6fe0*/  SEL R13, RZ, 0x4, P5 ;  /* 0x00000004ff0d7807 */ /* 0x000fe20002800000 */
[----:B------:R-:W3:Y:S04]  /*6ff0*/  LDL.LU R34, [R1+0x14] ;  /* 0x0000140001227983 */ /* 0x000ee80000300800 */
[----:B------:R-:W3:Y:S01]  /*7000*/  LDL.LU R33, [R1+0x1c] ;  /* 0x00001c0001217983 */ /* 0x000ee20000300800 */
[----:B------:R-:W-:Y:S01]  /*7010*/  IMAD.X R9, R7, 0x1, R21, P6 ;  /* 0x0000000107097824 */ /* 0x000fe200030e0615 */
[----:B------:R-:W-:Y:S02]  /*7020*/  ISETP.NE.U32.AND P5, PT, R12, RZ, PT ;  /* 0x000000ff0c00720c */ /* 0x000fe40003fa5070 */
[----:B------:R-:W-:Y:S01]  /*7030*/  SEL R13, R13, RZ, !P1 ;  /* 0x000000ff0d0d7207 */ /* 0x000fe20004800000 */
[----:B------:R-:W3:Y:S01]  /*7040*/  LDL.LU R22, [R1+0x10] ;  /* 0x0000100001167983 */ /* 0x000ee20000300800 */
[----:B------:R-:W-:-:S03]  /*7050*/  IADD3 R12, P1, R20, R200, RZ ;  /* 0x000000c8140c7210 */ /* 0x000fc60007f3e0ff */
[----:B------:R-:W3:Y:S04]  /*7060*/  LDL.LU R21, [R1+0x18] ;  /* 0x0000180001157983 */ /* 0x000ee80000300800 */
[----:B------:R-:W3:Y:S04]  /*7070*/  LDL.LU R35, [R1+0xc] ;  /* 0x00000c0001237983 */ /* 0x000ee80000300800 */
[----:B------:R1:W-:Y:S01]  /*7080*/  LDGSTS.E [R6+0x11c00], [R10.64], P0 ;  /* 0x11c000000a067fae */ /* 0x0003e20008121846 */
[----:B------:R-:W-:-:S03]  /*7090*/  ISETP.NE.U32.AND P0, PT, R13, RZ, PT ;  /* 0x000000ff0d00720c */ /* 0x000fc60003f05070 */
[----:B------:R-:W3:Y:S01]  /*70a0*/  LDL.LU R36, [R1+0x4] ;  /* 0x0000040001247983 */ /* 0x000ee20000300800 */
[----:B------:R-:W-:-:S03]  /*70b0*/  LOP3.LUT R20, R205, 0x1a, RZ, 0xfc, !PT ;  /* 0x0000001acd147812 */ /* 0x000fc600078efcff */
[----:B------:R1:W-:Y:S01]  /*70c0*/  LDGSTS.E [R6+0x12400], [R8.64], P2 ;  /* 0x1240000008067fae */ /* 0x0003e20009121846 */
[----:B-----5:R-:W-:-:S03]  /*70d0*/  IMAD.X R13, R7, 0x1, R24, P1 ;  /* 0x00000001070d7824 */ /* 0x020fc600008e0618 */
[----:B------:R-:W5:Y:S04]  /*70e0*/  LDL.LU R24, [R1+0x8] ;  /* 0x0000080001187983 */ /* 0x000f680000300800 */
[----:B------:R-:W5:Y:S01]  /*70f0*/  LDL.LU R25, [R1] ;  /* 0x0000000001197983 */ /* 0x000f620000300800 */
[----:B------:R-:W-:Y:S01]  /*7100*/  IMAD R20, R20, c[0x0][0x188], RZ ;  /* 0x0000620014147a24 */ /* 0x000fe200078e02ff */
[----:B-1----:R-:W-:Y:S02]  /*7110*/  IADD3 R8, P1, R0, R23, RZ ;  /* 0x0000001700087210 */ /* 0x002fe40007f3e0ff */
[----:B------:R1:W-:Y:S01]  /*7120*/  LDGSTS.E [R6+0x12c00], [R12.64], P4 ;  /* 0x12c000000c067fae */ /* 0x0003e2000a121846 */
[----:B------:R-:W-:Y:S01]  /*7130*/  IMAD.WIDE R10, R20, 0x4, R4 ;  /* 0x00000004140a7825 */ /* 0x000fe200078e0204 */
[----:B------:R-:W-:-:S04]  /*7140*/  LOP3.LUT R20, R205, 0x1e, RZ, 0xfc, !PT ;  /* 0x0000001ecd147812 */ /* 0x000fc800078efcff */
[----:B------:R1:W-:Y:S01]  /*7150*/  LDGSTS.E [R6+0x13400], [R10.64], P3 ;  /* 0x134000000a067fae */ /* 0x0003e20009921846 */
[----:B------:R-:W-:-:S04]  /*7160*/  IMAD R20, R20, c[0x0][0x188], RZ ;  /* 0x0000620014147a24 */ /* 0x000fc800078e02ff */
[----:B------:R-:W-:Y:S02]  /*7170*/  IMAD.WIDE R4, R20, 0x4, R4 ;  /* 0x0000000414047825 */ /* 0x000fe400078e0204 */
[----:B------:R-:W5:Y:S02]  /*7180*/  LDL R20, [R1+0x50] ;  /* 0x0000500001147983 */ /* 0x000f640000100800 */
[----:B----4-:R-:W-:Y:S02]  /*7190*/  IMAD.X R9, R15, 0x1, R2, P1 ;  /* 0x000000010f097824 */ /* 0x010fe400008e0602 */
[----:B------:R1:W-:Y:S04]  /*71a0*/  LDGSTS.E [R6+0x13c00], [R4.64], P5 ;  /* 0x13c0000004067fae */ /* 0x0003e8000a921846 */
[----:B------:R-:W0:Y:S01]  /*71b0*/  LDGDEPBAR ;  /* 0x00000000000079af */ /* 0x000e220000000000 */
[----:B-1----:R-:W-:-:S05]  /*71c0*/  IMAD R6, R203, 0x8000, R204 ;  /* 0x00008000cb067824 */ /* 0x002fca00078e02cc */
[----:B------:R1:W-:Y:S01]  /*71d0*/  LDGSTS.E [R6], [R8.64], P0 ;  /* 0x0000000008067fae */ /* 0x0003e20008121846 */
[----:B--2---:R-:W-:-:S05]  /*71e0*/  IADD3 R10, P2, R0, R18, RZ ;  /* 0x00000012000a7210 */ /* 0x004fca0007f5e0ff */
[----:B------:R-:W-:Y:S01]  /*71f0*/  IMAD.X R11, R16, 0x1, R2, P2 ;  /* 0x00000001100b7824 */ /* 0x000fe200010e0602 */
[----:B------:R-:W-:-:S04]  /*7200*/  IADD3 R4, P1, R0, R26, RZ ;  /* 0x0000001a00047210 */ /* 0x000fc80007f3e0ff */
[----:B------:R2:W-:Y:S01]  /*7210*/  LDGSTS.E [R6+0x400], [R10.64], P0 ;  /* 0x004000000a067fae */ /* 0x0005e20008121846 */
[----:B-1----:R-:W-:Y:S01]  /*7220*/  IADD3 R8, P2, R0, R27, RZ ;  /* 0x0000001b00087210 */ /* 0x002fe20007f5e0ff */
[----:B------:R-:W-:-:S05]  /*7230*/  IMAD.X R5, R17, 0x1, R2, P1 ;  /* 0x0000000111057824 */ /* 0x000fca00008e0602 */
[----:B------:R3:W-:Y:S01]  /*7240*/  LDGSTS.E [R6+0x800], [R4.64], P0 ;  /* 0x0080000004067fae */ /* 0x0007e20008121846 */
[----:B------:R-:W-:Y:S01]  /*7250*/  IMAD.X R9, R14, 0x1, R2, P2 ;  /* 0x000000010e097824 */ /* 0x000fe200010e0602 */
[----:B--2---:R-:W-:-:S04]  /*7260*/  IADD3 R10, P1, R0, R32, RZ ;  /* 0x00000020000a7210 */ /* 0x004fc80007f3e0ff */
[----:B------:R1:W-:Y:S01]  /*7270*/  LDGSTS.E [R6+0xc00], [R8.64], P0 ;  /* 0x00c0000008067fae */ /* 0x0003e20008121846 */
[----:B------:R-:W-:Y:S01]  /*7280*/  IMAD.X R11, R19, 0x1, R2, P1 ;  /* 0x00000001130b7824 */ /* 0x000fe200008e0602 */
[----:B---3--:R-:W-:-:S04]  /*7290*/  IADD3 R4, P2, R0, R33, RZ ;  /* 0x0000002100047210 */ /* 0x008fc80007f5e0ff */
[----:B------:R2:W-:Y:S01]  /*72a0*/  LDGSTS.E [R6+0x1000], [R10.64], P0 ;  /* 0x010000000a067fae */ /* 0x0005e20008121846 */
[----:B-1----:R-:W-:Y:S01]  /*72b0*/  IADD3 R8, P1, R0, R34, RZ ;  /* 0x0000002200087210 */ /* 0x002fe20007f3e0ff */
[----:B------:R-:W-:-:S04]  /*72c0*/  IMAD.X R5, R21, 0x1, R2, P2 ;  /* 0x0000000115057824 */ /* 0x000fc800010e0602 */
[--C-:B------:R-:W-:Y:S01]  /*72d0*/  IMAD.X R9, R22, 0x1, R2.reuse, P1 ;  /* 0x0000000116097824 */ /* 0x100fe200008e0602 */
[C---:B--2---:R-:W-:Y:S01]  /*72e0*/  IADD3 R10, P2, R0.reuse, R35, RZ ;  /* 0x00000023000a7210 */ /* 0x044fe20007f5e0ff */
[----:B------:R1:W-:Y:S04]  /*72f0*/  LDGSTS.E [R6+0x1400], [R4.64], P0 ;  /* 0x0140000004067fae */ /* 0x0003e80008121846 */
[----:B------:R2:W-:Y:S01]  /*7300*/  LDGSTS.E [R6+0x1800], [R8.64], P0 ;  /* 0x0180000008067fae */ /* 0x0005e20008121846 */
[----:B-1----:R-:W-:Y:S01]  /*7310*/  IADD3 R4, P1, R0, R36, RZ ;  /* 0x0000002400047210 */ /* 0x002fe20007f3e0ff */
[----:B-----5:R-:W-:Y:S01]  /*7320*/  IMAD.X R11, R24, 0x1, R2, P2 ;  /* 0x00000001180b7824 */ /* 0x020fe200010e0602 */
[----:B--2---:R-:W-:-:S03]  /*7330*/  IADD3 R8, P2, R0, R252, RZ ;  /* 0x000000fc00087210 */ /* 0x004fc60007f5e0ff */
[--C-:B------:R-:W-:Y:S01]  /*7340*/  IMAD.X R5, R25, 0x1, R2.reuse, P1 ;  /* 0x0000000119057824 */ /* 0x100fe200008e0602 */
[----:B------:R1:W-:Y:S01]  /*7350*/  LDGSTS.E [R6+0x1c00], [R10.64], P0 ;  /* 0x01c000000a067fae */ /* 0x0003e20008121846 */
[----:B------:R-:W-:-:S03]  /*7360*/  IMAD.X R9, R251, 0x1, R2, P2 ;  /* 0x00000001fb097824 */ /* 0x000fc600010e0602 */
[----:B------:R2:W-:Y:S04]  /*7370*/  LDGSTS.E [R6+0x2000], [R4.64], P0 ;  /* 0x0200000004067fae */ /* 0x0005e80008121846 */
[----:B------:R3:W-:Y:S01]  /*7380*/  LDGSTS.E [R6+0x2400], [R8.64], P0 ;  /* 0x0240000008067fae */ /* 0x0007e20008121846 */
[C---:B-1----:R-:W-:Y:S02]  /*7390*/  IADD3 R10, P1, R0.reuse, R250, RZ ;  /* 0x000000fa000a7210 */ /* 0x042fe40007f3e0ff */
[----:B--2---:R-:W-:-:S03]  /*73a0*/  IADD3 R4, P2, R0, R248, RZ ;  /* 0x000000f800047210 */ /* 0x004fc60007f5e0ff */
[--C-:B------:R-:W-:Y:S01]  /*73b0*/  IMAD.X R11, R249, 0x1, R2.reuse, P1 ;  /* 0x00000001f90b7824 */ /* 0x100fe200008e0602 */
[----:B---3--:R-:W-:Y:S01]  /*73c0*/  IADD3 R8, P1, R0, R246, RZ ;  /* 0x000000f600087210 */ /* 0x008fe20007f3e0ff */
[----:B------:R-:W-:-:S03]  /*73d0*/  IMAD.X R5, R247, 0x1, R2, P2 ;  /* 0x00000001f7057824 */ /* 0x000fc600010e0602 */
        /* <DEDUP_REMOVED lines=47> */
[----:B------:R2:W-:Y:S01]  /*76d0*/  LDGSTS.E [R6+0x6800], [R4.64], P0 ;  /* 0x0680000004067fae */ /* 0x0005e20008121846 */
[----:B------:R-:W-:-:S03]  /*76e0*/  IADD3 R12, P2, R0, R212, RZ ;  /* 0x000000d4000c7210 */ /* 0x000fc60007f5e0ff */
[----:B------:R3:W-:Y:S01]  /*76f0*/  LDGSTS.E [R6+0x6c00], [R8.64], P0 ;  /* 0x06c0000008067fae */ /* 0x0007e20008121846 */
[C---:B-1----:R-:W-:Y:S02]  /*7700*/  IADD3 R10, P1, R0.reuse, R214, RZ ;  /* 0x000000d6000a7210 */ /* 0x042fe40007f3e0ff */
[----:B--2---:R-:W-:-:S03]  /*7710*/  IADD3 R4, P3, R0, R210, RZ ;  /* 0x000000d200047210 */ /* 0x004fc60007f7e0ff */
[--C-:B------:R-:W-:Y:S01]  /*7720*/  IMAD.X R11, R213, 0x1, R2.reuse, P1 ;  /* 0x00000001d50b7824 */ /* 0x100fe200008e0602 */
[----:B---3--:R-:W-:Y:S01]  /*7730*/  IADD3 R8, P1, R0, R208, RZ ;  /* 0x000000d000087210 */ /* 0x008fe20007f3e0ff */
[----:B------:R-:W-:-:S03]  /*7740*/  IMAD.X R13, R211, 0x1, R2, P2 ;  /* 0x00000001d30d7824 */ /* 0x000fc600010e0602 */
[----:B------:R1:W-:Y:S01]  /*7750*/  LDGSTS.E [R6+0x7000], [R10.64], P0 ;  /* 0x070000000a067fae */ /* 0x0003e20008121846 */
[--C-:B------:R-:W-:Y:S02]  /*7760*/  IMAD.X R5, R209, 0x1, R2.reuse, P3 ;  /* 0x00000001d1057824 */ /* 0x100fe400018e0602 */
[----:B------:R-:W-:Y:S01]  /*7770*/  IMAD.X R9, R207, 0x1, R2, P1 ;  /* 0x00000001cf097824 */ /* 0x000fe200008e0602 */
[----:B------:R1:W-:Y:S01]  /*7780*/  LDGSTS.E [R6+0x7400], [R12.64], P0 ;  /* 0x074000000c067fae */ /* 0x0003e20008121846 */
[----:B------:R-:W-:-:S03]  /*7790*/  IADD3 R212, P2, R212, R206, RZ ;  /* 0x000000ced4d47210 */ /* 0x000fc60007f5e0ff */
[----:B------:R1:W-:Y:S01]  /*77a0*/  LDGSTS.E [R6+0x7800], [R4.64], P0 ;  /* 0x0780000004067fae */ /* 0x0003e20008121846 */
[----:B------:R-:W-:-:S03]  /*77b0*/  IADD3 R210, P1, R210, R206, RZ ;  /* 0x000000ced2d27210 */ /* 0x000fc60007f3e0ff */
[----:B------:R1:W-:Y:S01]  /*77c0*/  LDGSTS.E [R6+0x7c00], [R8.64], P0 ;  /* 0x07c0000008067fae */ /* 0x0003e20008121846 */
[-C--:B------:R-:W-:Y:S02]  /*77d0*/  IADD3 R208, P0, R208, R206.reuse, RZ ;  /* 0x000000ced0d07210 */ /* 0x080fe40007f1e0ff */
[-C--:B------:R-:W-:Y:S02]  /*77e0*/  IADD3 R214, P3, R214, R206.reuse, RZ ;  /* 0x000000ced6d67210 */ /* 0x080fe40007f7e0ff */
[-C--:B------:R-:W-:Y:S01]  /*77f0*/  IADD3 R216, P4, R216, R206.reuse, RZ ;  /* 0x000000ced8d87210 */ /* 0x080fe20007f9e0ff */
[--C-:B------:R-:W-:Y:S01]  /*7800*/  IMAD.X R207, R207, 0x1, R3.reuse, P0 ;  /* 0x00000001cfcf7824 */ /* 0x100fe200000e0603 */
        /* <DEDUP_REMOVED lines=43> */
[----:B------:R-:W-:Y:S01]  /*7ac0*/  STL [R1+0x4], R36 ;  /* 0x0000042401007387 */ /* 0x000fe20000100800 */
[-C--:B------:R-:W-:Y:S01]  /*7ad0*/  IADD3 R32, P6, R32, R206.reuse, RZ ;  /* 0x000000ce20207210 */ /* 0x080fe20007fde0ff */
[--C-:B------:R-:W-:Y:S01]  /*7ae0*/  IMAD.X R25, R25, 0x1, R3.reuse, P2 ;  /* 0x0000000119197824 */ /* 0x100fe200010e0603 */
[-C--:B------:R-:W-:Y:S01]  /*7af0*/  IADD3 R27, P0, R27, R206.reuse, RZ ;  /* 0x000000ce1b1b7210 */ /* 0x080fe20007f1e0ff */
[----:B------:R-:W-:Y:S01]  /*7b00*/  STL [R1+0xc], R35 ;  /* 0x00000c2301007387 */ /* 0x000fe20000100800 */
[----:B------:R-:W-:Y:S01]  /*7b10*/  IMAD.X R251, R251, 0x1, R3, P1 ;  /* 0x00000001fbfb7824 */ /* 0x000fe200008e0603 */
[----:B------:R-:W-:-:S02]  /*7b20*/  IADD3 R18, P2, R18, R206, RZ ;  /* 0x000000ce12127210 */ /* 0x000fc40007f5e0ff */
[----:B------:R-:W-:Y:S01]  /*7b30*/  STL [R1+0x14], R34 ;  /* 0x0000142201007387 */ /* 0x000fe20000100800 */
[-C--:B------:R-:W-:Y:S01]  /*7b40*/  IADD3 R26, P1, R26, R206.reuse, RZ ;  /* 0x000000ce1a1a7210 */ /* 0x080fe20007f3e0ff */
[--C-:B------:R-:W-:Y:S02]  /*7b50*/  IMAD.X R24, R24, 0x1, R3.reuse, P3 ;  /* 0x0000000118187824 */ /* 0x100fe400018e0603 */
[----:B------:R-:W-:Y:S01]  /*7b60*/  STL [R1+0x1c], R33 ;  /* 0x00001c2101007387 */ /* 0x000fe20000100800 */
[----:B------:R-:W-:Y:S01]  /*7b70*/  IADD3 R23, P3, R23, R206, RZ ;  /* 0x000000ce17177210 */ /* 0x000fe20007f7e0ff */
[--C-:B------:R-:W-:Y:S02]  /*7b80*/  IMAD.X R22, R22, 0x1, R3.reuse, P4 ;  /* 0x0000000116167824 */ /* 0x100fe400020e0603 */
[----:B------:R-:W-:Y:S01]  /*7b90*/  STL [R1+0x24], R32 ;  /* 0x0000242001007387 */ /* 0x000fe20000100800 */
[----:B------:R-:W-:-:S03]  /*7ba0*/  IMAD.X R21, R21, 0x1, R3, P5 ;  /* 0x0000000115157824 */ /* 0x000fc600028e0603 */
[----:B------:R-:W-:Y:S01]  /*7bb0*/  STL [R1+0x2c], R27 ;  /* 0x00002c1b01007387 */ /* 0x000fe20000100800 */
[----:B------:R-:W-:-:S03]  /*7bc0*/  IMAD.X R14, R14, 0x1, R3, P0 ;  /* 0x000000010e0e7824 */ /* 0x000fc600000e0603 */
[----:B------:R2:W-:Y:S01]  /*7bd0*/  STL [R1+0x3c], R18 ;  /* 0x00003c1201007387 */ /* 0x0005e20000100800 */
[----:B------:R-:W-:-:S03]  /*7be0*/  IMAD.X R19, R19, 0x1, R3, P6 ;  /* 0x0000000113137824 */ /* 0x000fc600030e0603 */
[----:B------:R-:W-:Y:S01]  /*7bf0*/  STL [R1+0x34], R26 ;  /* 0x0000341a01007387 */ /* 0x000fe20000100800 */
[----:B------:R-:W-:-:S03]  /*7c00*/  IMAD.X R17, R17, 0x1, R3, P1 ;  /* 0x0000000111117824 */ /* 0x000fc600008e0603 */
[----:B------:R-:W-:Y:S01]  /*7c10*/  STL [R1], R25 ;  /* 0x0000001901007387 */ /* 0x000fe20000100800 */
[----:B------:R-:W-:-:S03]  /*7c20*/  IMAD.X R15, R15, 0x1, R3, P3 ;  /* 0x000000010f0f7824 */ /* 0x000fc600018e0603 */
[----:B------:R-:W-:Y:S01]  /*7c30*/  STL [R1+0x8], R24 ;  /* 0x0000081801007387 */ /* 0x000fe20000100800 */
[----:B------:R-:W-:-:S03]  /*7c40*/  IMAD.X R16, R16, 0x1, R3, P2 ;  /* 0x0000000110107824 */ /* 0x000fc600010e0603 */
[----:B------:R-:W-:Y:S04]  /*7c50*/  STL [R1+0x44], R23 ;  /* 0x0000441701007387 */ /* 0x000fe80000100800 */
[----:B------:R-:W-:Y:S04]  /*7c60*/  STL [R1+0x10], R22 ;  /* 0x0000101601007387 */ /* 0x000fe80000100800 */
[----:B------:R-:W-:Y:S01]  /*7c70*/  STL [R1+0x18], R21 ;  /* 0x0000181501007387 */ /* 0x000fe20000100800 */
[----:B------:R-:W-:-:S03]  /*7c80*/  UIADD3 UR4, UR4, 0x1, URZ ;  /* 0x0000000104047890 */ /* 0x000fc6000fffe03f */
[----:B------:R3:W-:Y:S04]  /*7c90*/  STL [R1+0x28], R14 ;  /* 0x0000280e01007387 */ /* 0x0007e80000100800 */
[----:B------:R1:W-:Y:S04]  /*7ca0*/  STL [R1+0x20], R19 ;  /* 0x0000201301007387 */ /* 0x0003e80000100800 */
[----:B------:R1:W-:Y:S01]  /*7cb0*/  STL [R1+0x30], R17 ;  /* 0x0000301101007387 */ /* 0x0003e20000100800 */
[----:B--2---:R-:W-:-:S03]  /*7cc0*/  IMAD.MOV.U32 R18, RZ, RZ, c[0x0][0x188] ;  /* 0x00006200ff127624 */ /* 0x004fc600078e00ff */
[----:B------:R1:W-:Y:S04]  /*7cd0*/  STL [R1+0x40], R15 ;  /* 0x0000400f01007387 */ /* 0x0003e80000100800 */
[----:B------:R1:W-:Y:S01]  /*7ce0*/  STL [R1+0x38], R16 ;  /* 0x0000381001007387 */ /* 0x0003e20000100800 */
[----:B------:R-:W-:Y:S01]  /*7cf0*/  ISETP.NE.U32.AND P5, PT, R20, UR4, PT ;  /* 0x0000000414007c0c */ /* 0x000fe2000bfa5070 */
[----:B------:R-:W-:Y:S01]  /*7d00*/  IMAD.SHL.U32 R18, R18, 0x20, RZ ;  /* 0x0000002012127824 */ /* 0x000fe200078e00ff */
[----:B------:R-:W-:Y:S01]  /*7d10*/  HMMA.1688.F32.TF32 R96, R180, R38, R172 ;  /* 0x00000026b460723c */ /* 0x000fe200000810ac */
[----:B------:R-:W-:Y:S01]  /*7d20*/  UIADD3 UR5, UR5, -0x20, URZ ;  /* 0xffffffe005057890 */ /* 0x000fe2000fffe03f */
[----:B------:R-:W0:Y:S02]  /*7d30*/  LDGDEPBAR ;  /* 0x00000000000079af */ /* 0x000e240000000000 */
[----:B---3--:R-:W-:-:S02]  /*7d40*/  SHF.R.S32.HI R14, RZ, 0x1f, R18 ;  /* 0x0000001fff0e7819 */ /* 0x008fc40000011412 */
[C---:B------:R-:W-:Y:S02]  /*7d50*/  LEA R200, P4, R18.reuse, R200, 0x2 ;  /* 0x000000c812c87211 */ /* 0x040fe400078810ff */
[----:B------:R-:W-:Y:S01]  /*7d60*/  SHF.L.U64.HI R14, R18, 0x2, R14 ;  /* 0x00000002120e7819 */ /* 0x000fe2000001020e */
[----:B------:R-:W-:Y:S04]  /*7d70*/  HMMA.1688.F32.TF32 R168, R168, R38, R164 ;  /* 0x00000026a8a8723c */ /* 0x000fe800000810a4 */
[----:B------:R-:W-:Y:S01]  /*7d80*/  IMAD.X R7, R7, 0x1, R14, P4 ;  /* 0x0000000107077824 */ /* 0x000fe200020e060e */
[----:B-1----:R-:W-:Y:S01]  /*7d90*/  @!P5 CALL.REL.NOINC `(.L_x_1) ;  /* 0x000000100000d944 */ /* 0x002fe20003c00000 */
[----:B------:R-:W-:Y:S05]  /*7da0*/  BRA `(.L_x_2) ;  /* 0xffffd8a000007947 */ /* 0x000fea000383ffff */
.L_x_1:
[----:B-1----:R-:W2:Y:S01]  /*7db0*/  LDL.LU R4, [R1+0xb4] ;  /* 0x0000b40001047983 */ /* 0x002ea20000300800 */
[----:B------:R-:W-:-:S04]  /*7dc0*/  DEPBAR.LE SB0, 0x0 ;  /* 0x000080000000791a */ /* 0x000fc80000000000 */
[----:B------:R-:W3:Y:S04]  /*7dd0*/  LDL.LU R243, [R1+0xb0] ;  /* 0x0000b00001f37983 */ /* 0x000ee80000300800 */
[----:B------:R-:W1:Y:S01]  /*7de0*/  S2R R6, SR_TID.X ;  /* 0x0000000000067919 */ /* 0x000e620000002100 */
[----:B------:R-:W-:Y:S02]  /*7df0*/  IMAD.MOV.U32 R9, RZ, RZ, R132 ;  /* 0x000000ffff097224 */ /* 0x000fe400078e0084 */
[----:B------:R-:W-:Y:S02]  /*7e00*/  IMAD.MOV.U32 R10, RZ, RZ, R128 ;  /* 0x000000ffff0a7224 */ /* 0x000fe400078e0080 */
[----:B------:R-:W-:Y:S02]  /*7e10*/  IMAD.MOV.U32 R11, RZ, RZ, R124 ;  /* 0x000000ffff0b7224 */ /* 0x000fe400078e007c */
[C---:B-1----:R-:W-:Y:S01]  /*7e20*/  IMAD.SHL.U32 R0, R6.reuse, 0x800, RZ ;  /* 0x0000080006007824 */ /* 0x042fe200078e00ff */
[C---:B------:R-:W-:Y:S01]  /*7e30*/  LOP3.LUT R8, R6.reuse, 0x80, RZ, 0xc0, !PT ;  /* 0x0000008006087812 */ /* 0x040fe200078ec0ff */
[----:B------:R-:W-:-:S02]  /*7e40*/  IMAD.SHL.U32 R2, R6, 0x80, RZ ;  /* 0x0000008006027824 */ /* 0x000fc400078e00ff */
[----:B------:R-:W-:Y:S01]  /*7e50*/  IMAD.SHL.U32 R5, R6, 0x2000, RZ ;  /* 0x0000200006057824 */ /* 0x000fe200078e00ff */
[----:B------:R-:W-:Y:S02]  /*7e60*/  LOP3.LUT R0, R0, 0xc000, RZ, 0xc0, !PT ;  /* 0x0000c00000007812 */ /* 0x000fe400078ec0ff */
[----:B------:R-:W-:Y:S02]  /*7e70*/  LOP3.LUT R2, R2, 0x3000, RZ, 0xc0, !PT ;  /* 0x0000300002027812 */ /* 0x000fe400078ec0ff */
[----:B------:R-:W-:Y:S01]  /*7e80*/  LOP3.LUT R5, R5, 0xc000, RZ, 0xc0, !PT ;  /* 0x0000c00005057812 */ /* 0x000fe200078ec0ff */
[----:B------:R-:W-:Y:S02]  /*7e90*/  IMAD.MOV.U32 R7, RZ, RZ, R125 ;  /* 0x000000ffff077224 */ /* 0x000fe400078e007d */
[----:B------:R-:W-:Y:S02]  /*7ea0*/  IMAD.MOV.U32 R12, RZ, RZ, R142 ;  /* 0x000000ffff0c7224 */ /* 0x000fe400078e008e */
[----:B------:R-:W-:-:S02]  /*7eb0*/  IMAD.MOV.U32 R13, RZ, RZ, R134 ;  /* 0x000000ffff0d7224 */ /* 0x000fc400078e0086 */
[----:B------:R-:W-:Y:S02]  /*7ec0*/  IMAD.MOV.U32 R14, RZ, RZ, R130 ;  /* 0x000000ffff0e7224 */ /* 0x000fe400078e0082 */
[----:B------:R-:W-:Y:S02]  /*7ed0*/  IMAD.MOV.U32 R15, RZ, RZ, R126 ;  /* 0x000000ffff0f7224 */ /* 0x000fe400078e007e */
[----:B------:R-:W-:Y:S02]  /*7ee0*/  IMAD.MOV.U32 R16, RZ, RZ, R121 ;  /* 0x000000ffff107224 */ /* 0x000fe400078e0079 */
        /* <DEDUP_REMOVED lines=19> */
[----:B------:R-:W-:Y:S01]  /*8020*/  IMAD.MOV.U32 R170, RZ, RZ, R31 ;  /* 0x000000ffffaa7224 */ /* 0x000fe200078e001f */
[C---:B------:R-:W-:Y:S02]  /*8030*/  LOP3.LUT R234, R202.reuse, R205, RZ, 0xfc, !PT ;  /* 0x000000cdcaea7212 */ /* 0x040fe400078efcff */
[----:B------:R-:W-:-:S02]  /*8040*/  LOP3.LUT R228, R202, 0x2, R205, 0xfe, !PT ;  /* 0x00000002cae47812 */ /* 0x000fc400078efecd */
[C-C-:B------:R-:W-:Y:S02]  /*8050*/  LOP3.LUT R227, R202.reuse, 0x4, R205.reuse, 0xfe, !PT ;  /* 0x00000004cae37812 */ /* 0x140fe400078efecd */
[C-C-:B------:R-:W-:Y:S02]  /*8060*/  LOP3.LUT R226, R202.reuse, 0x6, R205.reuse, 0xfe, !PT ;  /* 0x00000006cae27812 */ /* 0x140fe400078efecd */
[C-C-:B------:R-:W-:Y:S02]  /*8070*/  LOP3.LUT R225, R202.reuse, 0x8, R205.reuse, 0xfe, !PT ;  /* 0x00000008cae17812 */ /* 0x140fe400078efecd */
[C-C-:B------:R-:W-:Y:S02]  /*8080*/  LOP3.LUT R221, R202.reuse, 0xa, R205.reuse, 0xfe, !PT ;  /* 0x0000000acadd7812 */ /* 0x140fe400078efecd */
[C-C-:B------:R-:W-:Y:S02]  /*8090*/  LOP3.LUT R218, R202.reuse, 0xc, R205.reuse, 0xfe, !PT ;  /* 0x0000000ccada7812 */ /* 0x140fe400078efecd */
[----:B------:R-:W-:-:S02]  /*80a0*/  LOP3.LUT R219, R202, 0xe, R205, 0xfe, !PT ;  /* 0x0000000ecadb7812 */ /* 0x000fc400078efecd */
[C-C-:B------:R-:W-:Y:S02]  /*80b0*/  LOP3.LUT R217, R202.reuse, 0x10, R205.reuse, 0xfe, !PT ;  /* 0x00000010cad97812 */ /* 0x140fe400078efecd */
[C-C-:B------:R-:W-:Y:S02]  /*80c0*/  LOP3.LUT R213, R202.reuse, 0x12, R205.reuse, 0xfe, !PT ;  /* 0x00000012cad57812 */ /* 0x140fe400078efecd */
[C-C-:B------:R-:W-:Y:S02]  /*80d0*/  LOP3.LUT R211, R202.reuse, 0x14, R205.reuse, 0xfe, !PT ;  /* 0x00000014cad37812 */ /* 0x140fe400078efecd */
[C-C-:B------:R-:W-:Y:S02]  /*80e0*/  LOP3.LUT R210, R202.reuse, 0x16, R205.reuse, 0xfe, !PT ;  /* 0x00000016cad27812 */ /* 0x140fe400078efecd */
[C-C-:B------:R-:W-:Y:S02]  /*80f0*/  LOP3.LUT R209, R202.reuse, 0x18, R205.reuse, 0xfe, !PT ;  /* 0x00000018cad17812 */ /* 0x140fe400078efecd */
[----:B------:R-:W-:-:S02]  /*8100*/  LOP3.LUT R207, R202, 0x1a, R205, 0xfe, !PT ;  /* 0x0000001acacf7812 */ /* 0x000fc400078efecd */
[----:B------:R-:W-:Y:S02]  /*8110*/  LOP3.LUT R201, R202, 0x1c, R205, 0xfe, !PT ;  /* 0x0000001ccac97812 */ /* 0x000fe400078efecd */
[----:B--2---:R-:W-:Y:S01]  /*8120*/  LOP3.LUT R3, R4, 0x60, RZ, 0xc0, !PT ;  /* 0x0000006004037812 */ /* 0x004fe200078ec0ff */
[C---:B------:R-:W-:Y:S01]  /*8130*/  IMAD.SHL.U32 R4, R6.reuse, 0x4, RZ ;  /* 0x0000000406047824 */ /* 0x040fe200078e00ff */
[----:B------:R-:W-:-:S04]  /*8140*/  LOP3.LUT R6, R6, 0xff, RZ, 0xc0, !PT ;  /* 0x000000ff06067812 */ /* 0x000fc800078ec0ff */
[----:B------:R-:W-:Y:S01]  /*8150*/  LOP3.LUT R3, R3, 0x70, R4, 0x78, !PT ;  /* 0x0000007003037812 */ /* 0x000fe200078e7804 */
[----:B------:R-:W-:Y:S02]  /*8160*/  IMAD R4, R8, 0x2, R0 ;  /* 0x0000000208047824 */ /* 0x000fe400078e0200 */
[----:B------:R-:W-:Y:S02]  /*8170*/  IMAD.MOV.U32 R8, RZ, RZ, R140 ;  /* 0x000000ffff087224 */ /* 0x000fe400078e008c */
[----:B------:R-:W-:Y:S01]  /*8180*/  IMAD R0, R6, 0x10, R5 ;  /* 0x0000001006007824 */ /* 0x000fe200078e0205 */
[----:B------:R-:W-:Y:S01]  /*8190*/  BAR.SYNC.DEFER_BLOCKING 0x0 ;  /* 0x0000000000007b1d */ /* 0x000fe20000010000 */
[----:B------:R-:W-:Y:S01]  /*81a0*/  IADD3 R2, R3, R4, R2 ;  /* 0x0000000403027210 */ /* 0x000fe20007ffe002 */
[----:B------:R-:W-:Y:S02]  /*81b0*/  IMAD.MOV.U32 R4, RZ, RZ, R141 ;  /* 0x000000ffff047224 */ /* 0x000fe400078e008d */
[----:B------:R-:W-:-:S02]  /*81c0*/  IMAD.MOV.U32 R5, RZ, RZ, R133 ;  /* 0x000000ffff057224 */ /* 0x000fc400078e0085 */
[----:B------:R-:W-:Y:S01]  /*81d0*/  IMAD.MOV.U32 R6, RZ, RZ, R129 ;  /* 0x000000ffff067224 */ /* 0x000fe200078e0081 */
[----:B------:R1:W-:Y:S04]  /*81e0*/  STS.128 [R2], R8 ;  /* 0x0000000802007388 */ /* 0x0003e80000000c00 */
[----:B------:R2:W-:Y:S01]  /*81f0*/  STS.128 [R2+0x800], R4 ;  /* 0x0008000402007388 */ /* 0x0005e20000000c00 */
[----:B-1----:R-:W-:Y:S02]  /*8200*/  IMAD.MOV.U32 R8, RZ, RZ, R120 ;  /* 0x000000ffff087224 */ /* 0x002fe400078e0078 */
[----:B------:R-:W-:Y:S02]  /*8210*/  IMAD.MOV.U32 R9, RZ, RZ, R116 ;  /* 0x000000ffff097224 */ /* 0x000fe400078e0074 */
[----:B------:R-:W-:-:S02]  /*8220*/  IMAD.MOV.U32 R10, RZ, RZ, R112 ;  /* 0x000000ffff0a7224 */ /* 0x000fc400078e0070 */
[----:B------:R-:W-:Y:S02]  /*8230*/  IMAD.MOV.U32 R11, RZ, RZ, R108 ;  /* 0x000000ffff0b7224 */ /* 0x000fe400078e006c */
[----:B--2---:R-:W-:Y:S02]  /*8240*/  IMAD.MOV.U32 R4, RZ, RZ, R40 ;  /* 0x000000ffff047224 */ /* 0x004fe400078e0028 */
[----:B------:R-:W-:Y:S01]  /*8250*/  IMAD.MOV.U32 R5, RZ, RZ, R48 ;  /* 0x000000ffff057224 */ /* 0x000fe200078e0030 */
[----:B------:R1:W-:Y:S01]  /*8260*/  STS.128 [R2+0x200], R8 ;  /* 0x0002000802007388 */ /* 0x0003e20000000c00 */
[----:B------:R-:W-:Y:S02]  /*8270*/  IMAD.MOV.U32 R6, RZ, RZ, R56 ;  /* 0x000000ffff067224 */ /* 0x000fe400078e0038 */
[----:B------:R-:W-:Y:S01]  /*8280*/  IMAD.MOV.U32 R7, RZ, RZ, R64 ;  /* 0x000000ffff077224 */ /* 0x000fe200078e0040 */
[----:B------:R2:W-:Y:S01]  /*8290*/  STS.128 [R2+0x80], R12 ;  /* 0x0000800c02007388 */ /* 0x0005e20000000c00 */
[----:B------:R-:W-:-:S03]  /*82a0*/  IMAD.MOV.U32 R108, RZ, RZ, R123 ;  /* 0x000000ffff6c7224 */ /* 0x000fc600078e007b */
[----:B------:R4:W-:Y:S01]  /*82b0*/  STS.128 [R2+0xa00], R16 ;  /* 0x000a001002007388 */ /* 0x0009e20000000c00 */
[----:B------:R-:W-:Y:S02]  /*82c0*/  IMAD.MOV.U32 R64, RZ, RZ, R43 ;  /* 0x000000ffff407224 */ /* 0x000fe400078e002b */
[----:B-1----:R-:W-:Y:S02]  /*82d0*/  IMAD.MOV.U32 R8, RZ, RZ, R41 ;  /* 0x000000ffff087224 */ /* 0x002fe400078e0029 */
[----:B------:R-:W-:Y:S02]  /*82e0*/  IMAD.MOV.U32 R9, RZ, RZ, R49 ;  /* 0x000000ffff097224 */ /* 0x000fe400078e0031 */
[----:B------:R-:W-:Y:S02]  /*82f0*/  IMAD.MOV.U32 R10, RZ, RZ, R57 ;  /* 0x000000ffff0a7224 */ /* 0x000fe400078e0039 */
[----:B------:R-:W-:Y:S01]  /*8300*/  IMAD.MOV.U32 R11, RZ, RZ, R65 ;  /* 0x000000ffff0b7224 */ /* 0x000fe200078e0041 */
[----:B------:R1:W-:Y:S01]  /*8310*/  STS.128 [R2+0x400], R4 ;  /* 0x0004000402007388 */ /* 0x0003e20000000c00 */
[----:B--2---:R-:W-:-:S02]  /*8320*/  IMAD.MOV.U32 R15, RZ, RZ, R66 ;  /* 0x000000ffff0f7224 */ /* 0x004fc400078e0042 */
[----:B----4-:R-:W-:Y:S01]  /*8330*/  IMAD.MOV.U32 R19, RZ, RZ, R52 ;  /* 0x000000ffff137224 */ /* 0x010fe200078e0034 */
[----:B------:R2:W-:Y:S01]  /*8340*/  STS.128 [R2+0xc00], R8 ;  /* 0x000c000802007388 */ /* 0x0005e20000000c00 */
[----:B------:R-:W-:Y:S02]  /*8350*/  IMAD.MOV.U32 R12, RZ, RZ, R42 ;  /* 0x000000ffff0c7224 */ /* 0x000fe400078e002a */
[----:B------:R-:W-:Y:S02]  /*8360*/  IMAD.MOV.U32 R13, RZ, RZ, R50 ;  /* 0x000000ffff0d7224 */ /* 0x000fe400078e0032 */
[----:B------:R-:W-:Y:S02]  /*8370*/  IMAD.MOV.U32 R14, RZ, RZ, R58 ;  /* 0x000000ffff0e7224 */ /* 0x000fe400078e003a */
[----:B------:R-:W-:Y:S02]  /*8380*/  IMAD.MOV.U32 R65, RZ, RZ, R51 ;  /* 0x000000ffff417224 */ /* 0x000fe400078e0033 */
[----:B------:R-:W-:-:S02]  /*8390*/  IMAD.MOV.U32 R66, RZ, RZ, R59 ;  /* 0x000000ffff427224 */ /* 0x000fc400078e003b */
[----:B------:R-:W-:Y:S02]  /*83a0*/  IMAD.MOV.U32 R16, RZ, RZ, R196 ;  /* 0x000000ffff107224 */ /* 0x000fe400078e00c4 */
[----:B-1----:R-:W-:Y:S02]  /*83b0*/  IMAD.MOV.U32 R7, RZ, RZ, R53 ;  /* 0x000000ffff077224 */ /* 0x002fe400078e0035 */
[----:B------:R-:W-:Y:S02]  /*83c0*/  IMAD.MOV.U32 R17, RZ, RZ, R188 ;  /* 0x000000ffff117224 */ /* 0x000fe400078e00bc */
[----:B--2---:R-:W-:Y:S02]  /*83d0*/  IMAD.MOV.U32 R11, RZ, RZ, R54 ;  /* 0x000000ffff0b7224 */ /* 0x004fe400078e0036 */
        /* <DEDUP_REMOVED lines=9> */
[----:B------:R-:W-:Y:S01]  /*8470*/  IMAD.MOV.U32 R54, RZ, RZ, R63 ;  /* 0x000000ffff367224 */ /* 0x000fe200078e003f */
[----:B------:R-:W-:Y:S04]  /*8480*/  STS.128 [R2+0x880], R124 ;  /* 0x0008807c02007388 */ /* 0x000fe80000000c00 */
[----:B------:R-:W-:Y:S04]  /*8490*/  STS.128 [R2+0x280], R20 ;  /* 0x0002801402007388 */ /* 0x000fe80000000c00 */
[----:B------:R-:W-:Y:S04]  /*84a0*/  STS.128 [R2+0xa80], R108 ;  /* 0x000a806c02007388 */ /* 0x000fe80000000c00 */
[----:B------:R-:W-:Y:S04]  /*84b0*/  STS.128 [R2+0x480], R12 ;  /* 0x0004800c02007388 */ /* 0x000fe80000000c00 */
[----:B------:R-:W-:Y:S04]  /*84c0*/  STS.128 [R2+0xc80], R64 ;  /* 0x000c804002007388 */ /* 0x000fe80000000c00 */
[----:B------:R-:W-:Y:S04]  /*84d0*/  STS.128 [R2+0x600], R16 ;  /* 0x0006001002007388 */ /* 0x000fe80000000c00 */
[----:B------:R1:W-:Y:S04]  /*84e0*/  STS.128 [R2+0xe00], R4 ;  /* 0x000e000402007388 */ /* 0x0003e80000000c00 */
[----:B------:R2:W-:Y:S04]  /*84f0*/  STS.128 [R2+0x680], R8 ;  /* 0x0006800802007388 */ /* 0x0005e80000000c00 */
[----:B------:R-:W-:Y:S04]  /*8500*/  STS.128 [R2+0xe80], R52 ;  /* 0x000e803402007388 */ /* 0x000fe80000000c00 */
[----:B------:R-:W-:Y:S01]  /*8510*/  BAR.SYNC.DEFER_BLOCKING 0x0 ;  /* 0x0000000000007b1d */ /* 0x000fe20000010000 */
[----:B------:R-:W-:-:S02]  /*8520*/  LOP3.LUT R3, R0, 0x40, RZ, 0x3c, !PT ;  /* 0x0000004000037812 */ /* 0x000fc400078e3cff */
[C---:B-1----:R-:W-:Y:S02]  /*8530*/  LOP3.LUT R5, R0.reuse, 0x20, RZ, 0x3c, !PT ;  /* 0x0000002000057812 */ /* 0x042fe400078e3cff */
[----:B------:R-:W-:Y:S01]  /*8540*/  LOP3.LUT R4, R0, 0x60, RZ, 0x3c, !PT ;  /* 0x0000006000047812 */ /* 0x000fe200078e3cff */
[----:B------:R-:W1:Y:S04]  /*8550*/  LDS.128 R124, [R0] ;  /* 0x00000000007c7984 */ /* 0x000e680000000c00 */
[----:B------:R-:W-:Y:S04]  /*8560*/  LDS.128 R108, [R0+0x1000] ;  /* 0x00100000006c7984 */ /* 0x000fe80000000c00 */
[----:B------:R-:W-:Y:S04]  /*8570*/  LDS.128 R68, [R0+0x2000] ;  /* 0x0020000000447984 */ /* 0x000fe80000000c00 */
[----:B------:R-:W-:Y:S04]  /*8580*/  LDS.128 R52, [R0+0x3000] ;  /* 0x0030000000347984 */ /* 0x000fe80000000c00 */
[----:B------:R-:W4:Y:S04]  /*8590*/  LDS.128 R120, [R5] ;  /* 0x0000000005787984 */ /* 0x000f280000000c00 */
[----:B------:R-:W-:Y:S04]  /*85a0*/  LDS.128 R92, [R5+0x1000] ;  /* 0x00100000055c7984 */ /* 0x000fe80000000c00 */
[----:B------:R-:W-:Y:S04]  /*85b0*/  LDS.128 R64, [R5+0x2000] ;  /* 0x0020000005407984 */ /* 0x000fe80000000c00 */
[----:B------:R-:W-:Y:S04]  /*85c0*/  LDS.128 R36, [R5+0x3000] ;  /* 0x0030000005247984 */ /* 0x000fe80000000c00 */
[----:B------:R-:W5:Y:S04]  /*85d0*/  LDS.128 R116, [R3] ;  /* 0x0000000003747984 */ /* 0x000f680000000c00 */
[----:B------:R-:W-:Y:S04]  /*85e0*/  LDS.128 R84, [R3+0x1000] ;  /* 0x0010000003547984 */ /* 0x000fe80000000c00 */
[----:B------:R-:W-:Y:S04]  /*85f0*/  LDS.128 R60, [R3+0x2000] ;  /* 0x00200000033c7984 */ /* 0x000fe80000000c00 */
[----:B------:R-:W-:Y:S04]  /*8600*/  LDS.128 R48, [R3+0x3000] ;  /* 0x0030000003307984 */ /* 0x000fe80000000c00 */
[----:B------:R-:W1:Y:S04]  /*8610*/  LDS.128 R112, [R4] ;  /* 0x0000000004707984 */ /* 0x000e680000000c00 */
[----:B------:R-:W1:Y:S04]  /*8620*/  LDS.128 R76, [R4+0x1000] ;  /* 0x00100000044c7984 */ /* 0x000e680000000c00 */
[----:B------:R-:W1:Y:S04]  /*8630*/  LDS.128 R56, [R4+0x2000] ;  /* 0x0020000004387984 */ /* 0x000e680000000c00 */
[----:B------:R-:W1:Y:S01]  /*8640*/  LDS.128 R40, [R4+0x3000] ;  /* 0x0030000004287984 */ /* 0x000e620000000c00 */
[----:B------:R-:W-:-:S02]  /*8650*/  IMAD.MOV.U32 R12, RZ, RZ, R156 ;  /* 0x000000ffff0c7224 */ /* 0x000fc400078e009c */
[----:B------:R-:W-:Y:S02]  /*8660*/  IMAD.MOV.U32 R13, RZ, RZ, R136 ;  /* 0x000000ffff0d7224 */ /* 0x000fe400078e0088 */
[----:B------:R-:W-:Y:S02]  /*8670*/  IMAD.MOV.U32 R14, RZ, RZ, R152 ;  /* 0x000000ffff0e7224 */ /* 0x000fe400078e0098 */
[----:B------:R-:W-:Y:S01]  /*8680*/  IMAD.MOV.U32 R15, RZ, RZ, R192 ;  /* 0x000000ffff0f7224 */ /* 0x000fe200078e00c0 */
[----:B------:R-:W-:Y:S01]  /*8690*/  BAR.SYNC.DEFER_BLOCKING 0x0 ;  /* 0x0000000000007b1d */ /* 0x000fe20000010000 */
[----:B------:R-:W-:Y:S02]  /*86a0*/  IMAD.MOV.U32 R16, RZ, RZ, R158 ;  /* 0x000000ffff107224 */ /* 0x000fe400078e009e */
[----:B------:R-:W-:Y:S02]  /*86b0*/  IMAD.MOV.U32 R17, RZ, RZ, R138 ;  /* 0x000000ffff117224 */ /* 0x000fe400078e008a */
[----:B------:R-:W-:-:S02]  /*86c0*/  IMAD.MOV.U32 R18, RZ, RZ, R154 ;  /* 0x000000ffff127224 */ /* 0x000fc400078e009a */
[----:B------:R-:W-:Y:S02]  /*86d0*/  IMAD.MOV.U32 R19, RZ, RZ, R194 ;  /* 0x000000ffff137224 */ /* 0x000fe400078e00c2 */
[----:B--2---:R-:W-:Y:S02]  /*86e0*/  IMAD.MOV.U32 R11, RZ, RZ, R96 ;  /* 0x000000ffff0b7224 */ /* 0x004fe400078e0060 */
[----:B------:R-:W-:Y:S02]  /*86f0*/  IMAD.MOV.U32 R96, RZ, RZ, R107 ;  /* 0x000000ffff607224 */ /* 0x000fe400078e006b */
[----:B------:R-:W-:Y:S02]  /*8700*/  IMAD.MOV.U32 R107, RZ, RZ, R145 ;  /* 0x000000ffff6b7224 */ /* 0x000fe400078e0091 */
[----:B------:R-:W-:Y:S02]  /*8710*/  IMAD.MOV.U32 R8, RZ, RZ, R104 ;  /* 0x000000ffff087224 */ /* 0x000fe400078e0068 */
[----:B------:R-:W-:-:S02]  /*8720*/  IMAD.MOV.U32 R9, RZ, RZ, R100 ;  /* 0x000000ffff097224 */ /* 0x000fc400078e0064 */
[----:B------:R-:W-:Y:S01]  /*8730*/  IMAD.MOV.U32 R145, RZ, RZ, R83 ;  /* 0x000000ffff917224 */ /* 0x000fe200078e0053 */
[----:B------:R2:W-:Y:S01]  /*8740*/  STS.128 [R2], R12 ;  /* 0x0000000c02007388 */ /* 0x0005e20000000c00 */
[----:B------:R-:W-:-:S03]  /*8750*/  IMAD.MOV.U32 R23, RZ, RZ, R193 ;  /* 0x000000ffff177224 */ /* 0x000fc600078e00c1 */
[----:B------:R1:W-:Y:S01]  /*8760*/  STS.128 [R2+0x80], R16 ;  /* 0x0000801002007388 */ /* 0x0003e20000000c00 */
[----:B------:R-:W-:Y:S02]  /*8770*/  IMAD.MOV.U32 R100, RZ, RZ, R72 ;  /* 0x000000ffff647224 */ /* 0x000fe400078e0048 */
[----:B------:R-:W-:Y:S02]  /*8780*/  IMAD.MOV.U32 R104, RZ, RZ, R73 ;  /* 0x000000ffff687224 */ /* 0x000fe400078e0049 */
[----:B------:R-:W-:Y:S02]  /*8790*/  IMAD.MOV.U32 R129, RZ, RZ, R82 ;  /* 0x000000ffff817224 */ /* 0x000fe400078e0052 */
[----:B------:R-:W-:Y:S02]  /*87a0*/  IMAD.MOV.U32 R83, RZ, RZ, R169 ;  /* 0x000000ffff537224 */ /* 0x000fe400078e00a9 */
[----:B--2---:R-:W-:Y:S02]  /*87b0*/  IMAD.MOV.U32 R15, RZ, RZ, R97 ;  /* 0x000000ffff0f7224 */ /* 0x004fe400078e0061 */
[----:B------:R-:W-:-:S02]  /*87c0*/  IMAD.MOV.U32 R97, RZ, RZ, R103 ;  /* 0x000000ffff617224 */ /* 0x000fc400078e0067 */
[----:B------:R-:W-:Y:S02]  /*87d0*/  IMAD.MOV.U32 R103, RZ, RZ, R144 ;  /* 0x000000ffff677224 */ /* 0x000fe400078e0090 */
[----:B------:R-:W-:Y:S02]  /*87e0*/  IMAD.MOV.U32 R12, RZ, RZ, R105 ;  /* 0x000000ffff0c7224 */ /* 0x000fe400078e0069 */
[----:B------:R-:W-:Y:S02]  /*87f0*/  IMAD.MOV.U32 R13, RZ, RZ, R101 ;  /* 0x000000ffff0d7224 */ /* 0x000fe400078e0065 */
[----:B-1----:R-:W-:Y:S02]  /*8800*/  IMAD.MOV.U32 R16, RZ, RZ, R106 ;  /* 0x000000ffff107224 */ /* 0x002fe400078e006a */
        /* <DEDUP_REMOVED lines=26> */
[----:B------:R-:W-:Y:S01]  /*89b0*/  IMAD.MOV.U32 R169, RZ, RZ, R47 ;  /* 0x000000ffffa97224 */ /* 0x000fe200078e002f */
[----:B------:R-:W-:Y:S04]  /*89c0*/  STS.128 [R2+0x800], R20 ;  /* 0x0008001402007388 */ /* 0x000fe80000000c00 */
        /* <DEDUP_REMOVED lines=9> */
[----:B------:R1:W-:Y:S04]  /*8a60*/  STS.128 [R2+0x600], R72 ;  /* 0x0006004802007388 */ /* 0x0003e80000000c00 */
[----:B------:R-:W-:Y:S04]  /*8a70*/  STS.128 [R2+0xe00], R80 ;  /* 0x000e005002007388 */ /* 0x000fe80000000c00 */
[----:B------:R-:W-:Y:S04]  /*8a80*/  STS.128 [R2+0x680], R88 ;  /* 0x0006805802007388 */ /* 0x000fe80000000c00 */
[----:B------:R2:W-:Y:S04]  /*8a90*/  STS.128 [R2+0xe80], R168 ;  /* 0x000e80a802007388 */ /* 0x0005e80000000c00 */
[----:B------:R-:W-:Y:S01]  /*8aa0*/  BAR.SYNC.DEFER_BLOCKING 0x0 ;  /* 0x0000000000007b1d */ /* 0x000fe20000010000 */
[C---:B---3--:R-:W-:Y:S01]  /*8ab0*/  IMAD R28, R243.reuse, c[0x0][0x194], RZ ;  /* 0x00006500f31c7a24 */ /* 0x048fe200078e02ff */
[----:B------:R-:W-:Y:S01]  /*8ac0*/  ISETP.GE.AND P0, PT, R243, c[0x0][0x178], PT ;  /* 0x00005e00f3007a0c */ /* 0x000fe20003f06270 */
[----:B-1----:R-:W-:-:S03]  /*8ad0*/  IMAD R73, R234, c[0x0][0x198], RZ ;  /* 0x00006600ea497a24 */ /* 0x002fc600078e02ff */
[----:B------:R-:W-:Y:S02]  /*8ae0*/  LEA R46, P2, R28, c[0x0][0x170], 0x2 ;  /* 0x00005c001c2e7a11 */ /* 0x000fe400078410ff */
[----:B------:R-:W-:Y:S02]  /*8af0*/  ISETP.LT.AND P1, PT, R234, c[0x0][0x17c], !P0 ;  /* 0x00005f00ea007a0c */ /* 0x000fe40004721270 */
[----:B------:R-:W-:Y:S02]  /*8b00*/  LEA.HI.X.SX32 R47, R28, c[0x0][0x174], 0x2, P2 ;  /* 0x00005d001c2f7a11 */ /* 0x000fe400010f16ff */
[C---:B------:R-:W-:Y:S02]  /*8b10*/  LEA R28, P2, R73.reuse, R46, 0x2 ;  /* 0x0000002e491c7211 */ /* 0x040fe400078410ff */
[C---:B------:R-:W-:Y:S01]  /*8b20*/  ISETP.LT.AND P3, PT, R228.reuse, c[0x0][0x17c], !P0 ;  /* 0x00005f00e4007a0c */ /* 0x040fe20004761270 */
[----:B------:R-:W-:Y:S01]  /*8b30*/  IMAD R228, R228, c[0x0][0x198], RZ ;  /* 0x00006600e4e47a24 */ /* 0x000fe200078e02ff */
[----:B------:R-:W-:-:S02]  /*8b40*/  LEA.HI.X.SX32 R29, R73, R47, 0x2, P2 ;  /* 0x0000002f491d7211 */ /* 0x000fc400010f16ff */
[C---:B------:R-:W-:Y:S01]  /*8b50*/  ISETP.LT.AND P4, PT, R227.reuse, c[0x0][0x17c], !P0 ;  /* 0x00005f00e3007a0c */ /* 0x040fe20004781270 */
[----:B------:R-:W-:Y:S01]  /*8b60*/  IMAD R227, R227, c[0x0][0x198], RZ ;  /* 0x00006600e3e37a24 */ /* 0x000fe200078e02ff */
[-C--:B------:R-:W-:Y:S01]  /*8b70*/  LEA R44, P2, R228, R46.reuse, 0x2 ;  /* 0x0000002ee42c7211 */ /* 0x080fe200078410ff */
[----:B------:R1:W-:Y:S01]  /*8b80*/  @P1 STG.E [R28.64], R124 ;  /* 0x0000007c1c001986 */ /* 0x0003e2000c101906 */
[C---:B------:R-:W-:Y:S01]  /*8b90*/  ISETP.LT.AND P1, PT, R226.reuse, c[0x0][0x17c], !P0 ;  /* 0x00005f00e2007a0c */ /* 0x040fe20004721270 */
[----:B------:R-:W-:Y:S01]  /*8ba0*/  IMAD R226, R226, c[0x0][0x198], RZ ;  /* 0x00006600e2e27a24 */ /* 0x000fe200078e02ff */
[-C--:B------:R-:W-:Y:S02]  /*8bb0*/  LEA.HI.X.SX32 R45, R228, R47.reuse, 0x2, P2 ;  /* 0x0000002fe42d7211 */ /* 0x080fe400010f16ff */
[----:B------:R-:W-:Y:S01]  /*8bc0*/  LOP3.LUT R200, R202, 0x1e, R205, 0xfe, !PT ;  /* 0x0000001ecac87812 */ /* 0x000fe200078efecd */
[----:B--2---:R-:W-:Y:S01]  /*8bd0*/  IMAD.MOV.U32 R2, RZ, RZ, c[0x0][0x198] ;  /* 0x00006600ff027624 */ /* 0x004fe200078e00ff */
[-C--:B------:R-:W-:Y:S01]  /*8be0*/  LEA R30, P5, R227, R46.reuse, 0x2 ;  /* 0x0000002ee31e7211 */ /* 0x080fe200078a10ff */
[----:B------:R-:W-:Y:S01]  /*8bf0*/  LDS.128 R88, [R5+0x3000] ;  /* 0x0030000005587984 */ /* 0x000fe20000000c00 */
[C---:B------:R-:W-:Y:S01]  /*8c00*/  ISETP.LT.AND P2, PT, R225.reuse, c[0x0][0x17c], !P0 ;  /* 0x00005f00e1007a0c */ /* 0x040fe20004741270 */
[----:B------:R-:W-:Y:S01]  /*8c10*/  IMAD R225, R225, c[0x0][0x198], RZ ;  /* 0x00006600e1e17a24 */ /* 0x000fe200078e02ff */
[----:B------:R-:W-:Y:S01]  /*8c20*/  LEA.HI.X.SX32 R31, R227, R47, 0x2, P5 ;  /* 0x0000002fe31f7211 */ /* 0x000fe200028f16ff */
[----:B----4-:R2:W-:Y:S01]  /*8c30*/  @P3 STG.E [R44.64], R120 ;  /* 0x000000782c003986 */ /* 0x0105e2000c101906 */
[----:B-1----:R-:W-:-:S03]  /*8c40*/  LEA R28, P6, R226, R46, 0x2 ;  /* 0x0000002ee21c7211 */ /* 0x002fc600078c10ff */
[----:B-----5:R-:W-:Y:S01]  /*8c50*/  @P4 STG.E [R30.64], R116 ;  /* 0x000000741e004986 */ /* 0x020fe2000c101906 */
[----:B------:R-:W-:Y:S02]  /*8c60*/  LEA.HI.X.SX32 R29, R226, R47, 0x2, P6 ;  /* 0x0000002fe21d7211 */ /* 0x000fe400030f16ff */
[----:B------:R-:W-:Y:S01]  /*8c70*/  ISETP.LT.AND P4, PT, R221, c[0x0][0x17c], !P0 ;  /* 0x00005f00dd007a0c */ /* 0x000fe20004781270 */
[----:B------:R-:W-:Y:S01]  /*8c80*/  LDS.128 R100, [R4+0x3000] ;  /* 0x0030000004647984 */ /* 0x000fe20000000c00 */
[----:B--2---:R-:W-:Y:S01]  /*8c90*/  LEA R44, P3, R225, R46, 0x2 ;  /* 0x0000002ee12c7211 */ /* 0x004fe200078610ff */
[----:B------:R-:W-:-:S03]  /*8ca0*/  IMAD R221, R221, c[0x0][0x198], RZ ;  /* 0x00006600dddd7a24 */ /* 0x000fc600078e02ff */
[----:B------:R-:W-:Y:S01]  /*8cb0*/  LEA.HI.X.SX32 R45, R225, R47, 0x2, P3 ;  /* 0x0000002fe12d7211 */ /* 0x000fe200018f16ff */
[----:B------:R1:W-:Y:S01]  /*8cc0*/  @P1 STG.E [R28.64], R112 ;  /* 0x000000701c001986 */ /* 0x0003e2000c101906 */
[C---:B------:R-:W-:Y:S01]  /*8cd0*/  ISETP.LT.AND P3, PT, R218.reuse, c[0x0][0x17c], !P0 ;  /* 0x00005f00da007a0c */ /* 0x040fe20004761270 */
[----:B------:R-:W-:Y:S02]  /*8ce0*/  IMAD R218, R218, c[0x0][0x198], RZ ;  /* 0x00006600dada7a24 */ /* 0x000fe400078e02ff */
[----:B------:R2:W-:Y:S01]  /*8cf0*/  @P2 STG.E [R44.64], R108 ;  /* 0x0000006c2c002986 */ /* 0x0005e2000c101906 */
[C---:B------:R-:W-:Y:S01]  /*8d00*/  ISETP.LT.AND P1, PT, R219.reuse, c[0x0][0x17c], !P0 ;  /* 0x00005f00db007a0c */ /* 0x040fe20004721270 */
[----:B------:R-:W-:Y:S01]  /*8d10*/  IMAD R219, R219, c[0x0][0x198], RZ ;  /* 0x00006600dbdb7a24 */ /* 0x000fe200078e02ff */
[----:B-1----:R-:W-:-:S04]  /*8d20*/  LEA R28, P2, R221, R46, 0x2 ;  /* 0x0000002edd1c7211 */ /* 0x002fc800078410ff */
[-C--:B------:R-:W-:Y:S02]  /*8d30*/  LEA.HI.X.SX32 R29, R221, R47.reuse, 0x2, P2 ;  /* 0x0000002fdd1d7211 */ /* 0x080fe400010f16ff */
[CC--:B--2---:R-:W-:Y:S02]  /*8d40*/  LEA R44, P6, R218.reuse, R46.reuse, 0x2 ;  /* 0x0000002eda2c7211 */ /* 0x0c4fe400078c10ff */
[C---:B------:R-:W-:Y:S01]  /*8d50*/  ISETP.LT.AND P2, PT, R217.reuse, c[0x0][0x17c], !P0 ;  /* 0x00005f00d9007a0c */ /* 0x040fe20004741270 */
[----:B------:R-:W-:Y:S01]  /*8d60*/  IMAD R217, R217, c[0x0][0x198], RZ ;  /* 0x00006600d9d97a24 */ /* 0x000fe200078e02ff */
[-C--:B------:R-:W-:Y:S01]  /*8d70*/  LEA.HI.X.SX32 R45, R218, R47.reuse, 0x2, P6 ;  /* 0x0000002fda2d7211 */ /* 0x080fe200030f16ff */
[----:B------:R1:W-:Y:S01]  /*8d80*/  @P4 STG.E [R28.64], R92 ;  /* 0x0000005c1c004986 */ /* 0x0003e2000c101906 */
[C---:B------:R-:W-:Y:S01]  /*8d90*/  ISETP.LT.AND P6, PT, R213.reuse, c[0x0][0x17c], !P0 ;  /* 0x00005f00d5007a0c */ /* 0x040fe200047c1270 */
[----:B------:R-:W-:Y:S01]  /*8da0*/  IMAD R213, R213, c[0x0][0x198], RZ ;  /* 0x00006600d5d57a24 */ /* 0x000fe200078e02ff */
[C---:B------:R-:W-:Y:S01]  /*8db0*/  LEA R30, P4, R219.reuse, R46, 0x2 ;  /* 0x0000002edb1e7211 */ /* 0x040fe200078810ff */
[----:B------:R2:W-:Y:S03]  /*8dc0*/  @P3 STG.E [R44.64], R84 ;  /* 0x000000542c003986 */ /* 0x0005e6000c101906 */
[----:B------:R-:W-:-:S02]  /*8dd0*/  LEA.HI.X.SX32 R31, R219, R47, 0x2, P4 ;  /* 0x0000002fdb1f7211 */ /* 0x000fc400020f16ff */
[----:B-1----:R-:W-:-:S04]  /*8de0*/  LEA R28, P5, R217, R46, 0x2 ;  /* 0x0000002ed91c7211 */ /* 0x002fc800078a10ff */
[-C--:B------:R-:W-:Y:S02]  /*8df0*/  LEA.HI.X.SX32 R29, R217, R47.reuse, 0x2, P5 ;  /* 0x0000002fd91d7211 */ /* 0x080fe400028f16ff */
[C---:B--2---:R-:W-:Y:S01]  /*8e00*/  LEA R44, P3, R213.reuse, R46, 0x2 ;  /* 0x0000002ed52c7211 */ /* 0x044fe200078610ff */
[----:B------:R1:W-:Y:S03]  /*8e10*/  @P1 STG.E [R30.64], R76 ;  /* 0x0000004c1e001986 */ /* 0x0003e6000c101906 */
[----:B------:R-:W-:Y:S01]  /*8e20*/  LEA.HI.X.SX32 R45, R213, R47, 0x2, P3 ;  /* 0x0000002fd52d7211 */ /* 0x000fe200018f16ff */
[----:B------:R-:W-:Y:S01]  /*8e30*/  @P2 STG.E [R28.64], R68 ;  /* 0x000000441c002986 */ /* 0x000fe2000c101906 */
[C---:B------:R-:W-:Y:S01]  /*8e40*/  ISETP.LT.AND P3, PT, R211.reuse, c[0x0][0x17c], !P0 ;  /* 0x00005f00d3007a0c */ /* 0x040fe20004761270 */
[----:B------:R-:W-:Y:S01]  /*8e50*/  IMAD R211, R211, c[0x0][0x198], RZ ;  /* 0x00006600d3d37a24 */ /* 0x000fe200078e02ff */
[C---:B------:R-:W-:Y:S01]  /*8e60*/  ISETP.LT.AND P2, PT, R210.reuse, c[0x0][0x17c], !P0 ;  /* 0x00005f00d2007a0c */ /* 0x040fe20004741270 */
[----:B------:R-:W-:Y:S01]  /*8e70*/  IMAD R210, R210, c[0x0][0x198], RZ ;  /* 0x00006600d2d27a24 */ /* 0x000fe200078e02ff */
[----:B------:R2:W-:Y:S01]  /*8e80*/  @P6 STG.E [R44.64], R64 ;  /* 0x000000402c006986 */ /* 0x0005e2000c101906 */
[C---:B------:R-:W-:Y:S01]  /*8e90*/  ISETP.LT.AND P4, PT, R209.reuse, c[0x0][0x17c], !P0 ;  /* 0x00005f00d1007a0c */ /* 0x040fe20004781270 */
[----:B------:R-:W-:-:S02]  /*8ea0*/  IMAD R209, R209, c[0x0][0x198], RZ ;  /* 0x00006600d1d17a24 */ /* 0x000fc400078e02ff */
[CC--:B-1----:R-:W-:Y:S02]  /*8eb0*/  LEA R30, P5, R210.reuse, R46.reuse, 0x2 ;  /* 0x0000002ed21e7211 */ /* 0x0c2fe400078a10ff */
[CC--:B--2---:R-:W-:Y:S02]  /*8ec0*/  LEA R44, P1, R211.reuse, R46.reuse, 0x2 ;  /* 0x0000002ed32c7211 */ /* 0x0c4fe400078210ff */
[-C--:B------:R-:W-:Y:S02]  /*8ed0*/  LEA.HI.X.SX32 R31, R210, R47.reuse, 0x2, P5 ;  /* 0x0000002fd21f7211 */ /* 0x080fe400028f16ff */
[-C--:B------:R-:W-:Y:S02]  /*8ee0*/  LEA.HI.X.SX32 R45, R211, R47.reuse, 0x2, P1 ;  /* 0x0000002fd32d7211 */ /* 0x080fe400008f16ff */
[C---:B------:R-:W-:Y:S01]  /*8ef0*/  ISETP.LT.AND P1, PT, R207.reuse, c[0x0][0x17c], !P0 ;  /* 0x00005f00cf007a0c */ /* 0x040fe20004721270 */
[----:B------:R-:W-:Y:S01]  /*8f00*/  IMAD R207, R207, c[0x0][0x198], RZ ;  /* 0x00006600cfcf7a24 */ /* 0x000fe200078e02ff */
[C---:B------:R-:W-:Y:S01]  /*8f10*/  LEA R28, P6, R209.reuse, R46, 0x2 ;  /* 0x0000002ed11c7211 */ /* 0x040fe200078c10ff */
[----:B------:R1:W-:Y:S03]  /*8f20*/  @P3 STG.E [R44.64], R60 ;  /* 0x0000003c2c003986 */ /* 0x0003e6000c101906 */
[----:B------:R-:W-:Y:S01]  /*8f30*/  LEA.HI.X.SX32 R29, R209, R47, 0x2, P6 ;  /* 0x0000002fd11d7211 */ /* 0x000fe200030f16ff */
[----:B------:R-:W-:Y:S01]  /*8f40*/  @P2 STG.E [R30.64], R56 ;  /* 0x000000381e002986 */ /* 0x000fe2000c101906 */
[C---:B------:R-:W-:Y:S01]  /*8f50*/  ISETP.LT.AND P2, PT, R201.reuse, c[0x0][0x17c], !P0 ;  /* 0x00005f00c9007a0c */ /* 0x040fe20004741270 */
[----:B------:R-:W-:-:S02]  /*8f60*/  IMAD R201, R201, c[0x0][0x198], RZ ;  /* 0x00006600c9c97a24 */ /* 0x000fc400078e02ff */
[----:B------:R2:W-:Y:S01]  /*8f70*/  @P4 STG.E [R28.64], R52 ;  /* 0x000000341c004986 */ /* 0x0005e2000c101906 */
[CC--:B-1----:R-:W-:Y:S02]  /*8f80*/  LEA R44, P5, R207.reuse, R46.reuse, 0x2 ;  /* 0x0000002ecf2c7211 */ /* 0x0c2fe400078a10ff */
[C---:B------:R-:W-:Y:S01]  /*8f90*/  ISETP.LT.AND P4, PT, R200.reuse, c[0x0][0x17c], !P0 ;  /* 0x00005f00c8007a0c */ /* 0x040fe20004781270 */
[----:B------:R-:W-:Y:S01]  /*8fa0*/  IMAD R200, R200, c[0x0][0x198], RZ ;  /* 0x00006600c8c87a24 */ /* 0x000fe200078e02ff */
[----:B------:R-:W-:Y:S02]  /*8fb0*/  LEA.HI.X.SX32 R45, R207, R47, 0x2, P5 ;  /* 0x0000002fcf2d7211 */ /* 0x000fe400028f16ff */
[----:B------:R-:W-:Y:S02]  /*8fc0*/  LOP3.LUT R204, R202, 0x20, R205, 0xfe, !PT ;  /* 0x00000020cacc7812 */ /* 0x000fe400078efecd */
[-C--:B--2---:R-:W-:Y:S01]  /*8fd0*/  LEA R28, P5, R201, R46.reuse, 0x2 ;  /* 0x0000002ec91c7211 */ /* 0x084fe200078a10ff */
[----:B------:R-:W-:Y:S01]  /*8fe0*/  IMAD R73, R2, 0x20, R73 ;  /* 0x0000002002497824 */ /* 0x000fe200078e0249 */
[----:B------:R-:W-:-:S02]  /*8ff0*/  LEA R30, P6, R200, R46, 0x2 ;  /* 0x0000002ec81e7211 */ /* 0x000fc400078c10ff */
[-C--:B------:R-:W-:Y:S02]  /*9000*/  LEA.HI.X.SX32 R29, R201, R47.reuse, 0x2, P5 ;  /* 0x0000002fc91d7211 */ /* 0x080fe400028f16ff */
[----:B------:R-:W-:Y:S01]  /*9010*/  ISETP.LT.AND P3, PT, R204, c[0x0][0x17c], !P0 ;  /* 0x00005f00cc007a0c */ /* 0x000fe20004761270 */
[----:B------:R1:W-:Y:S01]  /*9020*/  @P1 STG.E [R44.64], R36 ;  /* 0x000000242c001986 */ /* 0x0003e2000c101906 */
[--C-:B------:R-:W-:Y:S02]  /*9030*/  LOP3.LUT R199, R202, 0x22, R205.reuse, 0xfe, !PT ;  /* 0x00000022cac77812 */ /* 0x100fe400078efecd */
[----:B------:R-:W-:Y:S01]  /*9040*/  LEA.HI.X.SX32 R31, R200, R47, 0x2, P6 ;  /* 0x0000002fc81f7211 */ /* 0x000fe200030f16ff */
[----:B------:R2:W-:Y:S01]  /*9050*/  @P2 STG.E [R28.64], R48 ;  /* 0x000000301c002986 */ /* 0x0005e2000c101906 */
[----:B------:R-:W-:Y:S02]  /*9060*/  ISETP.LT.AND P1, PT, R199, c[0x0][0x17c], !P0 ;  /* 0x00005f00c7007a0c */ /* 0x000fe40004721270 */
[----:B------:R-:W-:Y:S01]  /*9070*/  LOP3.LUT R198, R202, 0x24, R205, 0xfe, !PT ;  /* 0x00000024cac67812 */ /* 0x000fe200078efecd */
[----:B------:R3:W-:Y:S01]  /*9080*/  @P4 STG.E [R30.64], R40 ;  /* 0x000000281e004986 */ /* 0x0007e2000c101906 */
[----:B-1----:R-:W-:Y:S01]  /*9090*/  IMAD R45, R2, 0x2, R73 ;  /* 0x00000002022d7824 */ /* 0x002fe200078e0249 */
[----:B--2---:R-:W-:-:S02]  /*90a0*/  LEA R28, P6, R73, R46, 0x2 ;  /* 0x0000002e491c7211 */ /* 0x004fc400078c10ff */
[----:B------:R-:W-:Y:S02]  /*90b0*/  ISETP.LT.AND P5, PT, R198, c[0x0][0x17c], !P0 ;  /* 0x00005f00c6007a0c */ /* 0x000fe400047a1270 */
[-C--:B------:R-:W-:Y:S01]  /*90c0*/  LEA.HI.X.SX32 R29, R73, R47.reuse, 0x2, P6 ;  /* 0x0000002f491d7211 */ /* 0x080fe200030f16ff */
[----:B------:R-:W-:Y:S01]  /*90d0*/  IMAD R73, R2, 0x2, R45 ;  /* 0x0000000202497824 */ /* 0x000fe200078e022d */
[C---:B---3--:R-:W-:Y:S02]  /*90e0*/  LEA R30, P6, R45.reuse, R46, 0x2 ;  /* 0x0000002e2d1e7211 */ /* 0x048fe400078c10ff */
[----:B------:R-:W-:Y:S01]  /*90f0*/  LOP3.LUT R197, R202, 0x26, R205, 0xfe, !PT ;  /* 0x00000026cac57812 */ /* 0x000fe200078efecd */
[----:B------:R1:W-:Y:S01]  /*9100*/  @P3 STG.E [R28.64], R125 ;  /* 0x0000007d1c003986 */ /* 0x0003e2000c101906 */
[----:B------:R-:W-:Y:S01]  /*9110*/  LEA.HI.X.SX32 R31, R45, R47, 0x2, P6 ;  /* 0x0000002f2d1f7211 */ /* 0x000fe200030f16ff */
[----:B------:R-:W-:Y:S01]  /*9120*/  IMAD R45, R2, 0x2, R73 ;  /* 0x00000002022d7824 */ /* 0x000fe200078e0249 */
[----:B------:R-:W-:-:S02]  /*9130*/  ISETP.LT.AND P2, PT, R197, c[0x0][0x17c], !P0 ;  /* 0x00005f00c5007a0c */ /* 0x000fc40004741270 */
[----:B------:R-:W-:Y:S01]  /*9140*/  LOP3.LUT R196, R202, 0x28, R205, 0xfe, !PT ;  /* 0x00000028cac47812 */ /* 0x000fe200078efecd */
[----:B------:R2:W-:Y:S01]  /*9150*/  @P1 STG.E [R30.64], R121 ;  /* 0x000000791e001986 */ /* 0x0005e2000c101906 */
[CC--:B-1----:R-:W-:Y:S02]  /*9160*/  LEA R28, P6, R73.reuse, R46.reuse, 0x2 ;  /* 0x0000002e491c7211 */ /* 0x0c2fe400078c10ff */
[----:B------:R-:W-:Y:S02]  /*9170*/  ISETP.LT.AND P4, PT, R196, c[0x0][0x17c], !P0 ;  /* 0x00005f00c4007a0c */ /* 0x000fe40004781270 */
[-C--:B------:R-:W-:Y:S01]  /*9180*/  LEA.HI.X.SX32 R29, R73, R47.reuse, 0x2, P6 ;  /* 0x0000002f491d7211 */ /* 0x080fe200030f16ff */
[----:B------:R-:W-:Y:S01]  /*9190*/  IMAD R73, R2, 0x2, R45 ;  /* 0x0000000202497824 */ /* 0x000fe200078e022d */
[C---:B--2---:R-:W-:Y:S02]  /*91a0*/  LEA R30, P6, R45.reuse, R46, 0x2 ;  /* 0x0000002e2d1e7211 */ /* 0x044fe400078c10ff */
        /* <DEDUP_REMOVED lines=33> */
[----:B------:R-:W-:Y:S01]  /*93c0*/  LEA.HI.X.SX32 R29, R73, R47, 0x2, P6 ;  /* 0x0000002f491d7211 */ /* 0x000fe200030f16ff */
[----:B------:R-:W-:Y:S01]  /*93d0*/  IMAD R73, R2, 0x2, R45 ;  /* 0x0000000202497824 */ /* 0x000fe200078e022d */
[----:B--2---:R-:W-:-:S03]  /*93e0*/  LEA R30, P6, R45, R46, 0x2 ;  /* 0x0000002e2d1e7211 */ /* 0x004fc600078c10ff */
[----:B------:R1:W-:Y:S01]  /*93f0*/  @P2 STG.E [R28.64], R69 ;  /* 0x000000451c002986 */ /* 0x0003e2000c101906 */
[----:B------:R-:W-:Y:S01]  /*9400*/  LEA.HI.X.SX32 R31, R45, R47, 0x2, P6 ;  /* 0x0000002f2d1f7211 */ /* 0x000fe200030f16ff */
[----:B------:R-:W-:Y:S01]  /*9410*/  IMAD R45, R2, 0x2, R73 ;  /* 0x00000002022d7824 */ /* 0x000fe200078e0249 */
[----:B------:R-:W-:-:S03]  /*9420*/  LOP3.LUT R189, R202, 0x36, R205, 0xfe, !PT ;  /* 0x00000036cabd7812 */ /* 0x000fc600078efecd */
[----:B------:R2:W-:Y:S01]  /*9430*/  @P4 STG.E [R30.64], R65 ;  /* 0x000000411e004986 */ /* 0x0005e2000c101906 */
[----:B-1----:R-:W-:-:S04]  /*9440*/  LEA R28, P6, R73, R46, 0x2 ;  /* 0x0000002e491c7211 */ /* 0x002fc800078c10ff */
[----:B------:R-:W-:Y:S01]  /*9450*/  LEA.HI.X.SX32 R29, R73, R47, 0x2, P6 ;  /* 0x0000002f491d7211 */ /* 0x000fe200030f16ff */
[----:B------:R-:W-:Y:S01]  /*9460*/  IMAD R73, R2, 0x2, R45 ;  /* 0x0000000202497824 */ /* 0x000fe200078e022d */
[----:B--2---:R-:W-:-:S03]  /*9470*/  LEA R30, P6, R45, R46, 0x2 ;  /* 0x0000002e2d1e7211 */ /* 0x004fc600078c10ff */
[----:B------:R1:W-:Y:S01]  /*9480*/  @P3 STG.E [R28.64], R61 ;  /* 0x0000003d1c003986 */ /* 0x0003e2000c101906 */
[-C--:B------:R-:W-:Y:S01]  /*9490*/  LEA.HI.X.SX32 R31, R45, R47.reuse, 0x2, P6 ;  /* 0x0000002f2d1f7211 */ /* 0x080fe200030f16ff */
[----:B------:R-:W-:Y:S01]  /*94a0*/  IMAD R45, R2, 0x2, R73 ;  /* 0x00000002022d7824 */ /* 0x000fe200078e0249 */
[----:B------:R-:W-:Y:S02]  /*94b0*/  ISETP.LT.AND P1, PT, R189, c[0x0][0x17c], !P0 ;  /* 0x00005f00bd007a0c */ /* 0x000fe40004721270 */
[----:B------:R-:W-:Y:S01]  /*94c0*/  LOP3.LUT R188, R202, 0x38, R205, 0xfe, !PT ;  /* 0x00000038cabc7812 */ /* 0x000fe200078efecd */
[----:B------:R-:W-:Y:S01]  /*94d0*/  IMAD R65, R2, 0x2, R45 ;  /* 0x0000000202417824 */ /* 0x000fe200078e022d */
[C---:B-1----:R-:W-:Y:S02]  /*94e0*/  LEA R28, P6, R73.reuse, R46, 0x2 ;  /* 0x0000002e491c7211 */ /* 0x042fe400078c10ff */
[----:B------:R-:W-:Y:S02]  /*94f0*/  ISETP.LT.AND P5, PT, R188, c[0x0][0x17c], !P0 ;  /* 0x00005f00bc007a0c */ /* 0x000fe400047a1270 */
[----:B------:R-:W-:-:S02]  /*9500*/  LEA.HI.X.SX32 R29, R73, R47, 0x2, P6 ;  /* 0x0000002f491d7211 */ /* 0x000fc400030f16ff */
[CC--:B------:R-:W-:Y:S02]  /*9510*/  LEA R44, P6, R45.reuse, R46.reuse, 0x2 ;  /* 0x0000002e2d2c7211 */ /* 0x0c0fe400078c10ff */
[----:B------:R-:W-:Y:S01]  /*9520*/  LOP3.LUT R187, R202, 0x3a, R205, 0xfe, !PT ;  /* 0x0000003acabb7812 */ /* 0x000fe200078efecd */
[----:B------:R-:W-:Y:S01]  /*9530*/  IMAD R69, R2, 0x2, R65 ;  /* 0x0000000202457824 */ /* 0x000fe200078e0241 */
[-C--:B------:R-:W-:Y:S02]  /*9540*/  LEA.HI.X.SX32 R45, R45, R47.reuse, 0x2, P6 ;  /* 0x0000002f2d2d7211 */ /* 0x080fe400030f16ff */
[----:B------:R-:W-:Y:S01]  /*9550*/  LOP3.LUT R186, R202, 0x3c, R205, 0xfe, !PT ;  /* 0x0000003ccaba7812 */ /* 0x000fe200078efecd */
[----:B------:R1:W-:Y:S01]  /*9560*/  @P1 STG.E [R30.64], R57 ;  /* 0x000000391e001986 */ /* 0x0003e2000c101906 */
[----:B------:R-:W-:Y:S02]  /*9570*/  LEA R60, P6, R65, R46, 0x2 ;  /* 0x0000002e413c7211 */ /* 0x000fe400078c10ff */
[----:B------:R-:W-:Y:S01]  /*9580*/  ISETP.LT.AND P2, PT, R187, c[0x0][0x17c], !P0 ;  /* 0x00005f00bb007a0c */ /* 0x000fe20004741270 */
[----:B------:R-:W-:Y:S01]  /*9590*/  LDS.128 R72, [R0+0x2000] ;  /* 0x0020000000487984 */ /* 0x000fe20000000c00 */
[----:B------:R-:W-:-:S02]  /*95a0*/  LEA.HI.X.SX32 R61, R65, R47, 0x2, P6 ;  /* 0x0000002f413d7211 */ /* 0x000fc400030f16ff */
[----:B------:R-:W-:Y:S02]  /*95b0*/  ISETP.LT.AND P4, PT, R186, c[0x0][0x17c], !P0 ;  /* 0x00005f00ba007a0c */ /* 0x000fe40004781270 */
[----:B------:R-:W-:Y:S02]  /*95c0*/  LOP3.LUT R185, R202, 0x3e, R205, 0xfe, !PT ;  /* 0x0000003ecab97812 */ /* 0x000fe400078efecd */
[C---:B-1----:R-:W-:Y:S01]  /*95d0*/  LEA R30, P6, R69.reuse, R46, 0x2 ;  /* 0x0000002e451e7211 */ /* 0x042fe200078c10ff */
[----:B------:R-:W-:Y:S01]  /*95e0*/  IMAD R57, R2, 0x2, R69 ;  /* 0x0000000202397824 */ /* 0x000fe200078e0245 */
[----:B------:R1:W-:Y:S02]  /*95f0*/  @P5 STG.E [R28.64], R53 ;  /* 0x000000351c005986 */ /* 0x0003e4000c101906 */
[----:B------:R-:W-:Y:S02]  /*9600*/  LEA.HI.X.SX32 R31, R69, R47, 0x2, P6 ;  /* 0x0000002f451f7211 */ /* 0x000fe400030f16ff */
[----:B------:R-:W-:-:S02]  /*9610*/  ISETP.LT.AND P3, PT, R185, c[0x0][0x17c], !P0 ;  /* 0x00005f00b9007a0c */ /* 0x000fc40004761270 */
[----:B------:R-:W-:Y:S01]  /*9620*/  LOP3.LUT R184, R202, 0x40, R205, 0xfe, !PT ;  /* 0x00000040cab87812 */ /* 0x000fe200078efecd */
[----:B------:R2:W-:Y:S01]  /*9630*/  @P2 STG.E [R44.64], R37 ;  /* 0x000000252c002986 */ /* 0x0005e2000c101906 */
[CC--:B-1----:R-:W-:Y:S01]  /*9640*/  LEA R28, P6, R57.reuse, R46.reuse, 0x2 ;  /* 0x0000002e391c7211 */ /* 0x0c2fe200078c10ff */
[----:B------:R-:W-:Y:S01]  /*9650*/  IMAD R53, R2, 0x2, R57 ;  /* 0x0000000202357824 */ /* 0x000fe200078e0239 */
[----:B------:R-:W-:Y:S02]  /*9660*/  ISETP.LT.AND P1, PT, R184, c[0x0][0x17c], !P0 ;  /* 0x00005f00b8007a0c */ /* 0x000fe40004721270 */
[-C--:B------:R-:W-:Y:S02]  /*9670*/  LEA.HI.X.SX32 R29, R57, R47.reuse, 0x2, P6 ;  /* 0x0000002f391d7211 */ /* 0x080fe400030f16ff */
[C---:B------:R-:W-:Y:S01]  /*9680*/  LEA R36, P6, R53.reuse, R46, 0x2 ;  /* 0x0000002e35247211 */ /* 0x040fe200078c10ff */
[----:B--2---:R-:W-:Y:S01]  /*9690*/  IMAD R45, R2, 0x2, R53 ;  /* 0x00000002022d7824 */ /* 0x004fe200078e0235 */
[----:B------:R-:W-:Y:S01]  /*96a0*/  LOP3.LUT R183, R202, 0x42, R205, 0xfe, !PT ;  /* 0x00000042cab77812 */ /* 0x000fe200078efecd */
[----:B------:R1:W-:Y:S01]  /*96b0*/  @P4 STG.E [R60.64], R49 ;  /* 0x000000313c004986 */ /* 0x0003e2000c101906 */
[----:B------:R-:W-:-:S02]  /*96c0*/  LEA.HI.X.SX32 R37, R53, R47, 0x2, P6 ;  /* 0x0000002f35257211 */ /* 0x000fc400030f16ff */
[----:B------:R-:W-:Y:S02]  /*96d0*/  LEA R44, P6, R45, R46, 0x2 ;  /* 0x0000002e2d2c7211 */ /* 0x000fe400078c10ff */
[----:B------:R-:W-:Y:S02]  /*96e0*/  ISETP.LT.AND P5, PT, R183, c[0x0][0x17c], !P0 ;  /* 0x00005f00b7007a0c */ /* 0x000fe400047a1270 */
[----:B------:R-:W-:Y:S01]  /*96f0*/  LOP3.LUT R182, R202, 0x44, R205, 0xfe, !PT ;  /* 0x00000044cab67812 */ /* 0x000fe200078efecd */
[----:B------:R2:W-:Y:S01]  /*9700*/  @P3 STG.E [R30.64], R41 ;  /* 0x000000291e003986 */ /* 0x0005e2000c101906 */
[----:B-1----:R-:W-:Y:S01]  /*9710*/  IMAD R49, R2, 0x2, R45 ;  /* 0x0000000202317824 */ /* 0x002fe200078e022d */
[----:B------:R-:W-:Y:S02]  /*9720*/  LEA.HI.X.SX32 R45, R45, R47, 0x2, P6 ;  /* 0x0000002f2d2d7211 */ /* 0x000fe400030f16ff */
[----:B------:R-:W-:Y:S02]  /*9730*/  ISETP.LT.AND P2, PT, R182, c[0x0][0x17c], !P0 ;  /* 0x00005f00b6007a0c */ /* 0x000fe40004741270 */
[----:B------:R-:W-:-:S02]  /*9740*/  LOP3.LUT R181, R202, 0x46, R205, 0xfe, !PT ;  /* 0x00000046cab57812 */ /* 0x000fc400078efecd */
[CC--:B--2---:R-:W-:Y:S01]  /*9750*/  LEA R30, P6, R49.reuse, R46.reuse, 0x2 ;  /* 0x0000002e311e7211 */ /* 0x0c4fe200078c10ff */
[C---:B------:R-:W-:Y:S01]  /*9760*/  IMAD R41, R2.reuse, 0x2, R49 ;  /* 0x0000000202297824 */ /* 0x040fe200078e0231 */
[----:B------:R1:W-:Y:S02]  /*9770*/  @P1 STG.E [R28.64], R126 ;  /* 0x0000007e1c001986 */ /* 0x0003e4000c101906 */
[----:B------:R-:W-:Y:S01]  /*9780*/  LEA.HI.X.SX32 R31, R49, R47, 0x2, P6 ;  /* 0x0000002f311f7211 */ /* 0x000fe200030f16ff */
[----:B------:R-:W-:Y:S01]  /*9790*/  IMAD R49, R2, 0x2, R41 ;  /* 0x0000000202317824 */ /* 0x000fe200078e0229 */
[----:B------:R-:W-:Y:S02]  /*97a0*/  ISETP.LT.AND P4, PT, R181, c[0x0][0x17c], !P0 ;  /* 0x00005f00b5007a0c */ /* 0x000fe40004781270 */
[----:B------:R-:W-:Y:S01]  /*97b0*/  LOP3.LUT R180, R202, 0x48, R205, 0xfe, !PT ;  /* 0x00000048cab47812 */ /* 0x000fe200078efecd */
[----:B------:R2:W-:Y:S01]  /*97c0*/  @P5 STG.E [R36.64], R122 ;  /* 0x0000007a24005986 */ /* 0x0005e2000c101906 */
[----:B-1----:R-:W-:-:S02]  /*97d0*/  LEA R28, P6, R41, R46, 0x2 ;  /* 0x0000002e291c7211 */ /* 0x002fc400078c10ff */
[----:B------:R-:W-:Y:S02]  /*97e0*/  ISETP.LT.AND P3, PT, R180, c[0x0][0x17c], !P0 ;  /* 0x00005f00b4007a0c */ /* 0x000fe40004761270 */
[-C--:B------:R-:W-:Y:S01]  /*97f0*/  LEA.HI.X.SX32 R29, R41, R47.reuse, 0x2, P6 ;  /* 0x0000002f291d7211 */ /* 0x080fe200030f16ff */
[----:B------:R-:W-:Y:S01]  /*9800*/  IMAD R41, R2, 0x2, R49 ;  /* 0x0000000202297824 */ /* 0x000fe200078e0231 */
[CC--:B--2---:R-:W-:Y:S02]  /*9810*/  LEA R36, P6, R49.reuse, R46.reuse, 0x2 ;  /* 0x0000002e31247211 */ /* 0x0c4fe400078c10ff */
[----:B------:R-:W-:Y:S01]  /*9820*/  LOP3.LUT R179, R202, 0x4a, R205, 0xfe, !PT ;  /* 0x0000004acab37812 */ /* 0x000fe200078efecd */
[----:B------:R1:W-:Y:S01]  /*9830*/  @P2 STG.E [R44.64], R118 ;  /* 0x000000762c002986 */ /* 0x0003e2000c101906 */
[----:B------:R-:W-:Y:S02]  /*9840*/  LEA.HI.X.SX32 R37, R49, R47, 0x2, P6 ;  /* 0x0000002f31257211 */ /* 0x000fe400030f16ff */
[----:B------:R-:W-:-:S02]  /*9850*/  LEA R40, P6, R41, R46, 0x2 ;  /* 0x0000002e29287211 */ /* 0x000fc400078c10ff */
[----:B------:R-:W-:Y:S02]  /*9860*/  ISETP.LT.AND P1, PT, R179, c[0x0][0x17c], !P0 ;  /* 0x00005f00b3007a0c */ /* 0x000fe40004721270 */
[----:B------:R-:W-:Y:S01]  /*9870*/  LOP3.LUT R178, R202, 0x4c, R205, 0xfe, !PT ;  /* 0x0000004ccab27812 */ /* 0x000fe200078efecd */
[----:B------:R2:W-:Y:S01]  /*9880*/  @P4 STG.E [R30.64], R114 ;  /* 0x000000721e004986 */ /* 0x0005e2000c101906 */
[----:B-1----:R-:W-:Y:S01]  /*9890*/  IMAD R45, R2, 0x2, R41 ;  /* 0x00000002022d7824 */ /* 0x002fe200078e0229 */
[----:B------:R-:W-:Y:S02]  /*98a0*/  LEA.HI.X.SX32 R41, R41, R47, 0x2, P6 ;  /* 0x0000002f29297211 */ /* 0x000fe400030f16ff */
[----:B------:R-:W-:Y:S01]  /*98b0*/  ISETP.LT.AND P5, PT, R178, c[0x0][0x17c], !P0 ;  /* 0x00005f00b2007a0c */ /* 0x000fe200047a1270 */
[----:B------:R-:W-:Y:S01]  /*98c0*/  IMAD R49, R2, 0x2, R45 ;  /* 0x0000000202317824 */ /* 0x000fe200078e022d */
[----:B------:R-:W-:Y:S02]  /*98d0*/  LOP3.LUT R177, R202, 0x4e, R205, 0xfe, !PT ;  /* 0x0000004ecab17812 */ /* 0x000fe400078efecd */
[----:B--2---:R-:W-:Y:S01]  /*98e0*/  LEA R30, P6, R45, R46, 0x2 ;  /* 0x0000002e2d1e7211 */ /* 0x004fe200078c10ff */
[----:B------:R1:W-:Y:S01]  /*98f0*/  @P3 STG.E [R28.64], R110 ;  /* 0x0000006e1c003986 */ /* 0x0003e2000c101906 */
[----:B------:R-:W-:-:S02]  /*9900*/  ISETP.LT.AND P2, PT, R177, c[0x0][0x17c], !P0 ;  /* 0x00005f00b1007a0c */ /* 0x000fc40004741270 */
[-C--:B------:R-:W-:Y:S01]  /*9910*/  LEA.HI.X.SX32 R31, R45, R47.reuse, 0x2, P6 ;  /* 0x0000002f2d1f7211 */ /* 0x080fe200030f16ff */
[----:B------:R-:W-:Y:S01]  /*9920*/  IMAD R45, R2, 0x2, R49 ;  /* 0x00000002022d7824 */ /* 0x000fe200078e0231 */
[----:B------:R-:W-:Y:S01]  /*9930*/  LOP3.LUT R176, R202, 0x50, R205, 0xfe, !PT ;  /* 0x00000050cab07812 */ /* 0x000fe200078efecd */
[----:B------:R2:W-:Y:S01]  /*9940*/  @P1 STG.E [R36.64], R94 ;  /* 0x0000005e24001986 */ /* 0x0005e2000c101906 */
[CC--:B-1----:R-:W-:Y:S02]  /*9950*/  LEA R28, P6, R49.reuse, R46.reuse, 0x2 ;  /* 0x0000002e311c7211 */ /* 0x0c2fe400078c10ff */
[----:B------:R-:W-:Y:S02]  /*9960*/  ISETP.LT.AND P4, PT, R176, c[0x0][0x17c], !P0 ;  /* 0x00005f00b0007a0c */ /* 0x000fe40004781270 */
[----:B------:R-:W-:Y:S01]  /*9970*/  LEA.HI.X.SX32 R29, R49, R47, 0x2, P6 ;  /* 0x0000002f311d7211 */ /* 0x000fe200030f16ff */
[----:B------:R-:W-:Y:S01]  /*9980*/  IMAD R49, R2, 0x2, R45 ;  /* 0x0000000202317824 */ /* 0x000fe200078e022d */
[----:B--2---:R-:W-:-:S02]  /*9990*/  LEA R36, P6, R45, R46, 0x2 ;  /* 0x0000002e2d247211 */ /* 0x004fc400078c10ff */
[----:B------:R-:W-:Y:S01]  /*99a0*/  LOP3.LUT R175, R202, 0x52, R205, 0xfe, !PT ;  /* 0x00000052caaf7812 */ /* 0x000fe200078efecd */
[----:B------:R1:W-:Y:S01]  /*99b0*/  @P5 STG.E [R40.64], R86 ;  /* 0x0000005628005986 */ /* 0x0003e2000c101906 */
[----:B------:R-:W-:Y:S01]  /*99c0*/  LEA.HI.X.SX32 R37, R45, R47, 0x2, P6 ;  /* 0x0000002f2d257211 */ /* 0x000fe200030f16ff */
[----:B------:R-:W-:Y:S01]  /*99d0*/  IMAD R45, R2, 0x2, R49 ;  /* 0x00000002022d7824 */ /* 0x000fe200078e0231 */
[----:B------:R-:W-:Y:S02]  /*99e0*/  ISETP.LT.AND P3, PT, R175, c[0x0][0x17c], !P0 ;  /* 0x00005f00af007a0c */ /* 0x000fe40004761270 */
[----:B------:R-:W-:Y:S01]  /*99f0*/  LOP3.LUT R174, R202, 0x54, R205, 0xfe, !PT ;  /* 0x00000054caae7812 */ /* 0x000fe200078efecd */
[----:B------:R2:W-:Y:S01]  /*9a00*/  @P2 STG.E [R30.64], R78 ;  /* 0x0000004e1e002986 */ /* 0x0005e2000c101906 */
[----:B-1----:R-:W-:Y:S02]  /*9a10*/  LEA R40, P6, R49, R46, 0x2 ;  /* 0x0000002e31287211 */ /* 0x002fe400078c10ff */
[----:B------:R-:W-:-:S02]  /*9a20*/  ISETP.LT.AND P1, PT, R174, c[0x0][0x17c], !P0 ;  /* 0x00005f00ae007a0c */ /* 0x000fc40004721270 */
[-C--:B------:R-:W-:Y:S01]  /*9a30*/  LEA.HI.X.SX32 R41, R49, R47.reuse, 0x2, P6 ;  /* 0x0000002f31297211 */ /* 0x080fe200030f16ff */
[----:B------:R-:W-:Y:S01]  /*9a40*/  IMAD R49, R2, 0x2, R45 ;  /* 0x0000000202317824 */ /* 0x000fe200078e022d */
[CC--:B--2---:R-:W-:Y:S02]  /*9a50*/  LEA R30, P6, R45.reuse, R46.reuse, 0x2 ;  /* 0x0000002e2d1e7211 */ /* 0x0c4fe400078c10ff */
[----:B------:R-:W-:Y:S01]  /*9a60*/  LOP3.LUT R173, R202, 0x56, R205, 0xfe, !PT ;  /* 0x00000056caad7812 */ /* 0x000fe200078efecd */
[----:B------:R1:W-:Y:S01]  /*9a70*/  @P4 STG.E [R28.64], R70 ;  /* 0x000000461c004986 */ /* 0x0003e2000c101906 */
        /* <DEDUP_REMOVED lines=69> */
[----:B--2---:R-:W-:Y:S01]  /*9ed0*/  LEA R30, P6, R45, R46, 0x2 ;  /* 0x0000002e2d1e7211 */ /* 0x004fe200078c10ff */
[----:B------:R1:W-:Y:S01]  /*9ee0*/  @P1 STG.E [R28.64], R111 ;  /* 0x0000006f1c001986 */ /* 0x0003e2000c101906 */
[----:B------:R-:W-:-:S02]  /*9ef0*/  LOP3.LUT R157, R202, 0x6e, R205, 0xfe, !PT ;  /* 0x0000006eca9d7812 */ /* 0x000fc400078efecd */
[----:B------:R-:W-:Y:S01]  /*9f00*/  LEA.HI.X.SX32 R31, R45, R47, 0x2, P6 ;  /* 0x0000002f2d1f7211 */ /* 0x000fe200030f16ff */
[----:B------:R-:W-:Y:S01]  /*9f10*/  IMAD R45, R2, 0x2, R49 ;  /* 0x00000002022d7824 */ /* 0x000fe200078e0231 */
[----:B------:R-:W-:Y:S01]  /*9f20*/  ISETP.LT.AND P4, PT, R157, c[0x0][0x17c], !P0 ;  /* 0x00005f009d007a0c */ /* 0x000fe20004781270 */
[----:B------:R2:W-:Y:S01]  /*9f30*/  @P5 STG.E [R36.64], R95 ;  /* 0x0000005f24005986 */ /* 0x0005e2000c101906 */
[----:B-1----:R-:W-:-:S04]  /*9f40*/  LEA R28, P6, R49, R46, 0x2 ;  /* 0x0000002e311c7211 */ /* 0x002fc800078c10ff */
[-C--:B------:R-:W-:Y:S01]  /*9f50*/  LEA.HI.X.SX32 R29, R49, R47.reuse, 0x2, P6 ;  /* 0x0000002f311d7211 */ /* 0x080fe200030f16ff */
[----:B------:R-:W-:Y:S01]  /*9f60*/  IMAD R49, R2, 0x2, R45 ;  /* 0x0000000202317824 */ /* 0x000fe200078e022d */
[C---:B--2---:R-:W-:Y:S01]  /*9f70*/  LEA R36, P6, R45.reuse, R46, 0x2 ;  /* 0x0000002e2d247211 */ /* 0x044fe200078c10ff */
[----:B------:R1:W-:Y:S01]  /*9f80*/  @P2 STG.E [R40.64], R87 ;  /* 0x0000005728002986 */ /* 0x0003e2000c101906 */
[C-C-:B------:R-:W-:Y:S02]  /*9f90*/  LOP3.LUT R156, R202.reuse, 0x70, R205.reuse, 0xfe, !PT ;  /* 0x00000070ca9c7812 */ /* 0x140fe400078efecd */
[----:B------:R-:W-:Y:S01]  /*9fa0*/  LOP3.LUT R155, R202, 0x72, R205, 0xfe, !PT ;  /* 0x00000072ca9b7812 */ /* 0x000fe200078efecd */
[----:B------:R-:W-:Y:S01]  /*9fb0*/  LDS.128 R84, [R0+0x3000] ;  /* 0x0030000000547984 */ /* 0x000fe20000000c00 */
[----:B------:R-:W-:Y:S01]  /*9fc0*/  LEA.HI.X.SX32 R37, R45, R47, 0x2, P6 ;  /* 0x0000002f2d257211 */ /* 0x000fe200030f16ff */
[----:B------:R-:W-:Y:S01]  /*9fd0*/  IMAD R45, R2, 0x2, R49 ;  /* 0x00000002022d7824 */ /* 0x000fe200078e0231 */
[----:B------:R-:W-:-:S02]  /*9fe0*/  LOP3.LUT R154, R202, 0x74, R205, 0xfe, !PT ;  /* 0x00000074ca9a7812 */ /* 0x000fc400078efecd */
[C-C-:B------:R-:W-:Y:S02]  /*9ff0*/  LOP3.LUT R153, R202.reuse, 0x76, R205.reuse, 0xfe, !PT ;  /* 0x00000076ca997812 */ /* 0x140fe400078efecd */
[----:B-1----:R-:W-:Y:S02]  /*a000*/  LEA R40, P6, R49, R46, 0x2 ;  /* 0x0000002e31287211 */ /* 0x002fe400078c10ff */
[----:B------:R-:W-:Y:S02]  /*a010*/  LOP3.LUT R152, R202, 0x78, R205, 0xfe, !PT ;  /* 0x00000078ca987812 */ /* 0x000fe400078efecd */
[----:B------:R-:W-:Y:S02]  /*a020*/  ISETP.LT.AND P3, PT, R156, c[0x0][0x17c], !P0 ;  /* 0x00005f009c007a0c */ /* 0x000fe40004761270 */
[----:B------:R-:W-:Y:S01]  /*a030*/  ISETP.LT.AND P1, PT, R155, c[0x0][0x17c], !P0 ;  /* 0x00005f009b007a0c */ /* 0x000fe20004721270 */
[----:B------:R-:W-:Y:S01]  /*a040*/  @P4 STG.E [R30.64], R79 ;  /* 0x0000004f1e004986 */ /* 0x000fe2000c101906 */
[----:B------:R-:W-:-:S02]  /*a050*/  ISETP.LT.AND P5, PT, R154, c[0x0][0x17c], !P0 ;  /* 0x00005f009a007a0c */ /* 0x000fc400047a1270 */
[-C--:B------:R-:W-:Y:S01]  /*a060*/  LEA.HI.X.SX32 R41, R49, R47.reuse, 0x2, P6 ;  /* 0x0000002f31297211 */ /* 0x080fe200030f16ff */
[----:B------:R-:W-:Y:S01]  /*a070*/  IMAD R49, R2, 0x2, R45 ;  /* 0x0000000202317824 */ /* 0x000fe200078e022d */
[----:B------:R-:W-:Y:S01]  /*a080*/  ISETP.LT.AND P2, PT, R153, c[0x0][0x17c], !P0 ;  /* 0x00005f0099007a0c */ /* 0x000fe20004741270 */
[----:B------:R-:W-:Y:S01]  /*a090*/  LDS.128 R76, [R3+0x2000] ;  /* 0x00200000034c7984 */ /* 0x000fe20000000c00 */
[CC--:B------:R-:W-:Y:S02]  /*a0a0*/  LEA R44, P6, R45.reuse, R46.reuse, 0x2 ;  /* 0x0000002e2d2c7211 */ /* 0x0c0fe400078c10ff */
[----:B------:R-:W-:Y:S01]  /*a0b0*/  ISETP.LT.AND P4, PT, R152, c[0x0][0x17c], !P0 ;  /* 0x00005f0098007a0c */ /* 0x000fe20004781270 */
[----:B------:R-:W-:Y:S01]  /*a0c0*/  IMAD R53, R2, 0x2, R49 ;  /* 0x0000000202357824 */ /* 0x000fe200078e0231 */
[-C--:B------:R-:W-:Y:S02]  /*a0d0*/  LEA.HI.X.SX32 R45, R45, R47.reuse, 0x2, P6 ;  /* 0x0000002f2d2d7211 */ /* 0x080fe400030f16ff */
[CC--:B------:R-:W-:Y:S01]  /*a0e0*/  LEA R48, P6, R49.reuse, R46.reuse, 0x2 ;  /* 0x0000002e31307211 */ /* 0x0c0fe200078c10ff */
[----:B------:R-:W-:Y:S03]  /*a0f0*/  @P3 STG.E [R28.64], R71 ;  /* 0x000000471c003986 */ /* 0x000fe6000c101906 */
[----:B------:R-:W-:Y:S01]  /*a100*/  LEA.HI.X.SX32 R49, R49, R47, 0x2, P6 ;  /* 0x0000002f31317211 */ /* 0x000fe200030f16ff */
[----:B------:R1:W-:Y:S01]  /*a110*/  @P1 STG.E [R36.64], R67 ;  /* 0x0000004324001986 */ /* 0x0003e2000c101906 */
[----:B------:R-:W-:-:S02]  /*a120*/  LEA R64, P6, R53, R46, 0x2 ;  /* 0x0000002e35407211 */ /* 0x000fc400078c10ff */
[----:B------:R-:W-:Y:S01]  /*a130*/  LOP3.LUT R34, R202, 0x7a, R205, 0xfe, !PT ;  /* 0x0000007aca227812 */ /* 0x000fe200078efecd */
[----:B------:R2:W-:Y:S01]  /*a140*/  @P5 STG.E [R40.64], R63 ;  /* 0x0000003f28005986 */ /* 0x0005e2000c101906 */
[----:B------:R-:W-:-:S03]  /*a150*/  LEA.HI.X.SX32 R65, R53, R47, 0x2, P6 ;  /* 0x0000002f35417211 */ /* 0x000fc600030f16ff */
[----:B------:R-:W3:Y:S01]  /*a160*/  LDS.128 R28, [R0] ;  /* 0x00000000001c7984 */ /* 0x000ee20000000c00 */
[----:B------:R-:W-:-:S03]  /*a170*/  ISETP.LT.AND P3, PT, R34, c[0x0][0x17c], !P0 ;  /* 0x00005f0022007a0c */ /* 0x000fc60004761270 */
[----:B------:R4:W-:Y:S01]  /*a180*/  @P2 STG.E [R44.64], R59 ;  /* 0x0000003b2c002986 */ /* 0x0009e2000c101906 */
[----:B-1----:R-:W-:-:S03]  /*a190*/  IMAD R37, R2, 0x2, R53 ;  /* 0x0000000202257824 */ /* 0x002fc600078e0235 */
[----:B------:R-:W1:Y:S01]  /*a1a0*/  LDS.128 R56, [R5] ;  /* 0x0000000005387984 */ /* 0x000e620000000c00 */
[----:B------:R-:W-:-:S03]  /*a1b0*/  LOP3.LUT R143, R202, 0x7c, R205, 0xfe, !PT ;  /* 0x0000007cca8f7812 */ /* 0x000fc600078efecd */
[----:B------:R-:W-:Y:S04]  /*a1c0*/  @P4 STG.E [R48.64], R55 ;  /* 0x0000003730004986 */ /* 0x000fe8000c101906 */
[----:B------:R-:W5:Y:S01]  /*a1d0*/  LDS.128 R52, [R3] ;  /* 0x0000000003347984 */ /* 0x000f620000000c00 */
[C-C-:B------:R-:W-:Y:S02]  /*a1e0*/  LOP3.LUT R27, R202.reuse, 0x82, R205.reuse, 0xfe, !PT ;  /* 0x00000082ca1b7812 */ /* 0x140fe400078efecd */
[----:B------:R-:W-:Y:S01]  /*a1f0*/  ISETP.LT.AND P1, PT, R143, c[0x0][0x17c], !P0 ;  /* 0x00005f008f007a0c */ /* 0x000fe20004721270 */
[----:B------:R-:W1:Y:S01]  /*a200*/  LDS.128 R60, [R4] ;  /* 0x00000000043c7984 */ /* 0x000e620000000c00 */
[----:B------:R-:W-:Y:S02]  /*a210*/  LOP3.LUT R142, R202, 0x7e, R205, 0xfe, !PT ;  /* 0x0000007eca8e7812 */ /* 0x000fe400078efecd */
[----:B------:R-:W-:Y:S01]  /*a220*/  ISETP.LT.AND P4, PT, R27, c[0x0][0x17c], !P0 ;  /* 0x00005f001b007a0c */ /* 0x000fe20004781270 */
[----:B------:R-:W-:Y:S01]  /*a230*/  IMAD R27, R2, 0x2, R37 ;  /* 0x00000002021b7824 */ /* 0x000fe200078e0225 */
[----:B------:R-:W-:-:S02]  /*a240*/  LEA R66, P6, R37, R46, 0x2 ;  /* 0x0000002e25427211 */ /* 0x000fc400078c10ff */
[----:B------:R-:W-:Y:S01]  /*a250*/  ISETP.LT.AND P5, PT, R142, c[0x0][0x17c], !P0 ;  /* 0x00005f008e007a0c */ /* 0x000fe200047a1270 */
[----:B------:R-:W-:Y:S01]  /*a260*/  @P3 STG.E [R64.64], R39 ;  /* 0x0000002740003986 */ /* 0x000fe2000c101906 */
[----:B------:R-:W-:Y:S01]  /*a270*/  LEA.HI.X.SX32 R67, R37, R47, 0x2, P6 ;  /* 0x0000002f25437211 */ /* 0x000fe200030f16ff */
[----:B--2---:R-:W-:Y:S01]  /*a280*/  IMAD R41, R2, 0x2, R27 ;  /* 0x0000000202297824 */ /* 0x004fe200078e021b */
[C-C-:B------:R-:W-:Y:S01]  /*a290*/  LOP3.LUT R8, R202.reuse, 0x84, R205.reuse, 0xfe, !PT ;  /* 0x00000084ca087812 */ /* 0x140fe200078efecd */
[----:B------:R-:W2:Y:S01]  /*a2a0*/  LDS.128 R36, [R0+0x1000] ;  /* 0x0010000000247984 */ /* 0x000ea20000000c00 */
[----:B----4-:R-:W-:Y:S02]  /*a2b0*/  LEA R44, P6, R27, R46, 0x2 ;  /* 0x0000002e1b2c7211 */ /* 0x010fe400078c10ff */
[----:B------:R-:W-:Y:S01]  /*a2c0*/  LOP3.LUT R9, R202, 0x86, R205, 0xfe, !PT ;  /* 0x00000086ca097812 */ /* 0x000fe200078efecd */
[----:B------:R-:W-:Y:S01]  /*a2d0*/  @P1 STG.E [R66.64], R51 ;  /* 0x0000003342001986 */ /* 0x000fe2000c101906 */
[----:B------:R-:W-:-:S02]  /*a2e0*/  ISETP.LT.AND P3, PT, R8, c[0x0][0x17c], !P0 ;  /* 0x00005f0008007a0c */ /* 0x000fc40004761270 */
[-C--:B------:R-:W-:Y:S01]  /*a2f0*/  LEA.HI.X.SX32 R45, R27, R47.reuse, 0x2, P6 ;  /* 0x0000002f1b2d7211 */ /* 0x080fe200030f16ff */
[----:B------:R-:W4:Y:S01]  /*a300*/  LDS.128 R48, [R5+0x1000] ;  /* 0x0010000005307984 */ /* 0x000f220000000c00 */
[----:B------:R-:W-:Y:S01]  /*a310*/  LEA R8, P6, R41, R46, 0x2 ;  /* 0x0000002e29087211 */ /* 0x000fe200078c10ff */
[----:B------:R-:W-:Y:S01]  /*a320*/  IMAD R27, R2, 0x2, R41 ;  /* 0x00000002021b7824 */ /* 0x000fe200078e0229 */
[C-C-:B------:R-:W-:Y:S02]  /*a330*/  LOP3.LUT R140, R202.reuse, 0x80, R205.reuse, 0xfe, !PT ;  /* 0x00000080ca8c7812 */ /* 0x140fe400078efecd */
[----:B------:R-:W-:Y:S01]  /*a340*/  LOP3.LUT R13, R202, 0x88, R205, 0xfe, !PT ;  /* 0x00000088ca0d7812 */ /* 0x000fe200078efecd */
[----:B------:R1:W-:Y:S01]  /*a350*/  @P5 STG.E [R44.64], R43 ;  /* 0x0000002b2c005986 */ /* 0x0003e2000c101906 */
[----:B------:R-:W-:Y:S02]  /*a360*/  ISETP.LT.AND P1, PT, R9, c[0x0][0x17c], !P0 ;  /* 0x00005f0009007a0c */ /* 0x000fe40004721270 */
[----:B------:R-:W-:Y:S01]  /*a370*/  LEA.HI.X.SX32 R9, R41, R47, 0x2, P6 ;  /* 0x0000002f29097211 */ /* 0x000fe200030f16ff */
[----:B------:R-:W-:Y:S01]  /*a380*/  LDS.128 R64, [R4+0x1000] ;  /* 0x0010000004407984 */ /* 0x000fe20000000c00 */
[----:B------:R-:W-:-:S02]  /*a390*/  ISETP.LT.AND P2, PT, R140, c[0x0][0x17c], !P0 ;  /* 0x00005f008c007a0c */ /* 0x000fc40004741270 */
[----:B------:R-:W-:Y:S01]  /*a3a0*/  ISETP.LT.AND P5, PT, R13, c[0x0][0x17c], !P0 ;  /* 0x00005f000d007a0c */ /* 0x000fe200047a1270 */
[----:B------:R-:W2:Y:S01]  /*a3b0*/  LDS.128 R40, [R3+0x1000] ;  /* 0x0010000003287984 */ /* 0x000ea20000000c00 */
[----:B------:R-:W-:Y:S01]  /*a3c0*/  LEA R68, P6, R27, R46, 0x2 ;  /* 0x0000002e1b447211 */ /* 0x000fe200078c10ff */
[----:B------:R-:W-:-:S03]  /*a3d0*/  IMAD R13, R2, 0x2, R27 ;  /* 0x00000002020d7824 */ /* 0x000fc600078e021b */
[-C--:B------:R-:W-:Y:S01]  /*a3e0*/  LEA.HI.X.SX32 R69, R27, R47.reuse, 0x2, P6 ;  /* 0x0000002f1b457211 */ /* 0x080fe200030f16ff */
[----:B------:R-:W-:Y:S01]  /*a3f0*/  IMAD R27, R2, 0x2, R13 ;  /* 0x00000002021b7824 */ /* 0x000fe200078e020d */
[CC--:B-1----:R-:W-:Y:S02]  /*a400*/  LEA R44, P6, R13.reuse, R46.reuse, 0x2 ;  /* 0x0000002e0d2c7211 */ /* 0x0c2fe400078c10ff */
[----:B------:R-:W-:Y:S02]  /*a410*/  LOP3.LUT R23, R202, 0x8e, R205, 0xfe, !PT ;  /* 0x0000008eca177812 */ /* 0x000fe400078efecd */
[-C--:B------:R-:W-:Y:S01]  /*a420*/  LEA.HI.X.SX32 R45, R13, R47.reuse, 0x2, P6 ;  /* 0x0000002f0d2d7211 */ /* 0x080fe200030f16ff */
[----:B------:R-:W-:Y:S01]  /*a430*/  IMAD R13, R2, 0x2, R27 ;  /* 0x00000002020d7824 */ /* 0x000fe200078e021b */
[C---:B------:R-:W-:Y:S01]  /*a440*/  LEA R80, P6, R27.reuse, R46, 0x2 ;  /* 0x0000002e1b507211 */ /* 0x040fe200078c10ff */
[----:B---3--:R1:W-:Y:S04]  /*a450*/  @P2 STG.E [R8.64], R28 ;  /* 0x0000001c08002986 */ /* 0x0083e8000c101906 */
[----:B------:R-:W-:Y:S01]  /*a460*/  @P4 STG.E [R68.64], R56 ;  /* 0x0000003844004986 */ /* 0x000fe2000c101906 */
[----:B------:R-:W-:-:S03]  /*a470*/  LEA.HI.X.SX32 R81, R27, R47, 0x2, P6 ;  /* 0x0000002f1b517211 */ /* 0x000fc600030f16ff */
[----:B-----5:R3:W-:Y:S01]  /*a480*/  @P3 STG.E [R44.64], R52 ;  /* 0x000000342c003986 */ /* 0x0207e2000c101906 */
[----:B------:R-:W-:Y:S01]  /*a490*/  ISETP.LT.AND P3, PT, R23, c[0x0][0x17c], !P0 ;  /* 0x00005f0017007a0c */ /* 0x000fe20004761270 */
[----:B------:R-:W-:Y:S02]  /*a4a0*/  IMAD R23, R2, 0x2, R13 ;  /* 0x0000000202177824 */ /* 0x000fe400078e020d */
[----:B------:R-:W5:Y:S01]  /*a4b0*/  LDS.128 R68, [R5+0x2000] ;  /* 0x0020000005447984 */ /* 0x000f620000000c00 */
[C---:B-1----:R-:W-:Y:S02]  /*a4c0*/  LEA R8, P6, R13.reuse, R46, 0x2 ;  /* 0x0000002e0d087211 */ /* 0x042fe400078c10ff */
[----:B------:R-:W-:Y:S02]  /*a4d0*/  LOP3.LUT R24, R202, 0x8a, R205, 0xfe, !PT ;  /* 0x0000008aca187812 */ /* 0x000fe400078efecd */
[----:B------:R-:W-:Y:S01]  /*a4e0*/  LEA.HI.X.SX32 R9, R13, R47, 0x2, P6 ;  /* 0x0000002f0d097211 */ /* 0x000fe200030f16ff */
[----:B------:R-:W-:Y:S01]  /*a4f0*/  IMAD R13, R2, 0x2, R23 ;  /* 0x00000002020d7824 */ /* 0x000fe200078e0217 */
[----:B------:R-:W-:-:S02]  /*a500*/  LOP3.LUT R17, R202, 0x90, R205, 0xfe, !PT ;  /* 0x00000090ca117812 */ /* 0x000fc400078efecd */
[----:B------:R-:W-:Y:S02]  /*a510*/  ISETP.LT.AND P2, PT, R24, c[0x0][0x17c], !P0 ;  /* 0x00005f0018007a0c */ /* 0x000fe40004741270 */
[----:B------:R-:W-:Y:S01]  /*a520*/  LEA R92, P6, R23, R46, 0x2 ;  /* 0x0000002e175c7211 */ /* 0x000fe200078c10ff */
[----:B------:R-:W-:Y:S01]  /*a530*/  @P1 STG.E [R80.64], R60 ;  /* 0x0000003c50001986 */ /* 0x000fe2000c101906 */
[----:B------:R-:W-:Y:S02]  /*a540*/  LOP3.LUT R6, R202, 0x8c, R205, 0xfe, !PT ;  /* 0x0000008cca067812 */ /* 0x000fe400078efecd */
[----:B------:R-:W-:Y:S01]  /*a550*/  ISETP.LT.AND P1, PT, R17, c[0x0][0x17c], !P0 ;  /* 0x00005f0011007a0c */ /* 0x000fe20004721270 */
[----:B------:R-:W1:Y:S01]  /*a560*/  LDS.128 R80, [R4+0x2000] ;  /* 0x0020000004507984 */ /* 0x000e620000000c00 */
[----:B------:R-:W-:Y:S01]  /*a570*/  LEA.HI.X.SX32 R93, R23, R47, 0x2, P6 ;  /* 0x0000002f175d7211 */ /* 0x000fe200030f16ff */
[----:B------:R-:W-:Y:S01]  /*a580*/  IMAD R17, R2, 0x2, R13 ;  /* 0x0000000202117824 */ /* 0x000fe200078e020d */
[----:B------:R-:W-:-:S02]  /*a590*/  LOP3.LUT R16, R202, 0x92, R205, 0xfe, !PT ;  /* 0x00000092ca107812 */ /* 0x000fc400078efecd */
[----:B------:R-:W-:Y:S02]  /*a5a0*/  ISETP.LT.AND P4, PT, R6, c[0x0][0x17c], !P0 ;  /* 0x00005f0006007a0c */ /* 0x000fe40004781270 */
[CC--:B---3--:R-:W-:Y:S01]  /*a5b0*/  LEA R44, P6, R13.reuse, R46.reuse, 0x2 ;  /* 0x0000002e0d2c7211 */ /* 0x0c8fe200078c10ff */
[----:B--2---:R2:W-:Y:S01]  /*a5c0*/  @P5 STG.E [R8.64], R36 ;  /* 0x0000002408005986 */ /* 0x0045e2000c101906 */
[----:B------:R-:W-:Y:S02]  /*a5d0*/  ISETP.LT.AND P5, PT, R16, c[0x0][0x17c], !P0 ;  /* 0x00005f0010007a0c */ /* 0x000fe400047a1270 */
[----:B------:R-:W-:Y:S02]  /*a5e0*/  LEA.HI.X.SX32 R45, R13, R47, 0x2, P6 ;  /* 0x0000002f0d2d7211 */ /* 0x000fe400030f16ff */
[----:B------:R-:W-:Y:S01]  /*a5f0*/  LEA R16, P6, R17, R46, 0x2 ;  /* 0x0000002e11107211 */ /* 0x000fe200078c10ff */
[----:B----4-:R-:W-:Y:S01]  /*a600*/  @P2 STG.E [R92.64], R48 ;  /* 0x000000305c002986 */ /* 0x010fe2000c101906 */
[----:B------:R-:W-:-:S03]  /*a610*/  LOP3.LUT R19, R202, 0x96, R205, 0xfe, !PT ;  /* 0x00000096ca137812 */ /* 0x000fc600078efecd */
[----:B------:R-:W3:Y:S01]  /*a620*/  LDS.128 R92, [R3+0x3000] ;  /* 0x00300000035c7984 */ /* 0x000ee20000000c00 */
[----:B--2---:R-:W-:Y:S01]  /*a630*/  IMAD R9, R2, 0x2, R17 ;  /* 0x0000000202097824 */ /* 0x004fe200078e0211 */
[-C--:B------:R-:W-:Y:S02]  /*a640*/  LEA.HI.X.SX32 R17, R17, R47.reuse, 0x2, P6 ;  /* 0x0000002f11117211 */ /* 0x080fe400030f16ff */
[----:B------:R2:W-:Y:S01]  /*a650*/  @P4 STG.E [R44.64], R40 ;  /* 0x000000282c004986 */ /* 0x0005e2000c101906 */
[----:B------:R-:W-:Y:S01]  /*a660*/  LOP3.LUT R20, R202, 0x94, R205, 0xfe, !PT ;  /* 0x00000094ca147812 */ /* 0x000fe200078efecd */
[C---:B------:R-:W-:Y:S01]  /*a670*/  IMAD R13, R2.reuse, 0x2, R9 ;  /* 0x00000002020d7824 */ /* 0x040fe200078e0209 */
[----:B------:R-:W-:Y:S02]  /*a680*/  LEA R8, P6, R9, R46, 0x2 ;  /* 0x0000002e09087211 */ /* 0x000fe400078c10ff */
[----:B------:R-:W-:Y:S01]  /*a690*/  ISETP.LT.AND P4, PT, R19, c[0x0][0x17c], !P0 ;  /* 0x00005f0013007a0c */ /* 0x000fe20004781270 */
[----:B------:R-:W-:Y:S01]  /*a6a0*/  IMAD R19, R2, 0x2, R13 ;  /* 0x0000000202137824 */ /* 0x000fe200078e020d */
[----:B------:R-:W-:-:S02]  /*a6b0*/  LEA.HI.X.SX32 R9, R9, R47, 0x2, P6 ;  /* 0x0000002f09097211 */ /* 0x000fc400030f16ff */
[----:B------:R-:W-:Y:S01]  /*a6c0*/  ISETP.LT.AND P2, PT, R20, c[0x0][0x17c], !P0 ;  /* 0x00005f0014007a0c */ /* 0x000fe20004741270 */
[----:B------:R-:W-:Y:S01]  /*a6d0*/  @P3 STG.E [R16.64], R64 ;  /* 0x0000004010003986 */ /* 0x000fe2000c101906 */
[----:B--2---:R-:W-:-:S03]  /*a6e0*/  LEA R44, P6, R13, R46, 0x2 ;  /* 0x0000002e0d2c7211 */ /* 0x004fc600078c10ff */
[----:B------:R2:W-:Y:S01]  /*a6f0*/  @P1 STG.E [R8.64], R72 ;  /* 0x0000004808001986 */ /* 0x0005e2000c101906 */
[----:B------:R-:W-:Y:S01]  /*a700*/  LEA R104, P1, R19, R46, 0x2 ;  /* 0x0000002e13687211 */ /* 0x000fe200078210ff */
[----:B------:R-:W-:Y:S01]  /*a710*/  IMAD R5, R2, 0x2, R19 ;  /* 0x0000000202057824 */ /* 0x000fe200078e0213 */
[----:B------:R-:W-:Y:S02]  /*a720*/  LOP3.LUT R134, R202, 0x98, R205, 0xfe, !PT ;  /* 0x00000098ca867812 */ /* 0x000fe400078efecd */
[-C--:B------:R-:W-:Y:S01]  /*a730*/  LEA.HI.X.SX32 R45, R13, R47.reuse, 0x2, P6 ;  /* 0x0000002f0d2d7211 */ /* 0x080fe200030f16ff */
[----:B------:R-:W-:Y:S01]  /*a740*/  IMAD R3, R2, 0x2, R5 ;  /* 0x0000000202037824 */ /* 0x000fe200078e0205 */
[----:B------:R-:W-:Y:S02]  /*a750*/  LEA.HI.X.SX32 R105, R19, R47, 0x2, P1 ;  /* 0x0000002f13697211 */ /* 0x000fe400008f16ff */
[----:B------:R-:W-:Y:S01]  /*a760*/  ISETP.LT.AND P3, PT, R134, c[0x0][0x17c], !P0 ;  /* 0x00005f0086007a0c */ /* 0x000fe20004761270 */
[----:B-----5:R-:W-:Y:S01]  /*a770*/  @P5 STG.E [R44.64], R68 ;  /* 0x000000442c005986 */ /* 0x020fe2000c101906 */
[----:B------:R-:W-:-:S02]  /*a780*/  LOP3.LUT R7, R202, 0x9a, R205, 0xfe, !PT ;  /* 0x0000009aca077812 */ /* 0x000fc400078efecd */
[-C--:B------:R-:W-:Y:S01]  /*a790*/  LEA R6, P6, R5, R46.reuse, 0x2 ;  /* 0x0000002e05067211 */ /* 0x080fe200078c10ff */
[----:B------:R-:W-:Y:S01]  /*a7a0*/  @P2 STG.E [R104.64], R76 ;  /* 0x0000004c68002986 */ /* 0x000fe2000c101906 */
[-C--:B------:R-:W-:Y:S01]  /*a7b0*/  LEA R4, P2, R3, R46.reuse, 0x2 ;  /* 0x0000002e03047211 */ /* 0x080fe200078410ff */
[----:B--2---:R-:W-:Y:S01]  /*a7c0*/  IMAD R9, R2, 0x2, R3 ;  /* 0x0000000202097824 */ /* 0x004fe200078e0203 */
[----:B------:R-:W-:Y:S02]  /*a7d0*/  LOP3.LUT R98, R202, 0x9c, R205, 0xfe, !PT ;  /* 0x0000009cca627812 */ /* 0x000fe400078efecd */
[----:B------:R-:W-:Y:S02]  /*a7e0*/  ISETP.LT.AND P5, PT, R7, c[0x0][0x17c], !P0 ;  /* 0x00005f0007007a0c */ /* 0x000fe400047a1270 */
[-C--:B------:R-:W-:Y:S02]  /*a7f0*/  LEA.HI.X.SX32 R7, R5, R47.reuse, 0x2, P6 ;  /* 0x0000002f05077211 */ /* 0x080fe400030f16ff */
[----:B------:R-:W-:Y:S01]  /*a800*/  LEA.HI.X.SX32 R5, R3, R47, 0x2, P2 ;  /* 0x0000002f03057211 */ /* 0x000fe200010f16ff */
[----:B------:R-:W-:Y:S01]  /*a810*/  IMAD R3, R2, 0x2, R9 ;  /* 0x0000000202037824 */ /* 0x000fe200078e0209 */
[----:B------:R-:W-:Y:S01]  /*a820*/  ISETP.LT.AND P1, PT, R98, c[0x0][0x17c], !P0 ;  /* 0x00005f0062007a0c */ /* 0x000fe20004721270 */
[----:B-1----:R1:W-:Y:S01]  /*a830*/  @P4 STG.E [R6.64], R80 ;  /* 0x0000005006004986 */ /* 0x0023e2000c101906 */
[----:B------:R-:W-:Y:S01]  /*a840*/  LEA R8, P6, R9, R46, 0x2 ;  /* 0x0000002e09087211 */ /* 0x000fe200078c10ff */
[----:B------:R-:W-:-:S02]  /*a850*/  IMAD R13, R2, 0x2, R3 ;  /* 0x00000002020d7824 */ /* 0x000fc400078e0203 */
[----:B------:R2:W-:Y:S01]  /*a860*/  @P3 STG.E [R4.64], R84 ;  /* 0x0000005404003986 */ /* 0x0005e2000c101906 */
[----:B------:R-:W-:Y:S02]  /*a870*/  LEA R16, P3, R3, R46, 0x2 ;  /* 0x0000002e03107211 */ /* 0x000fe400078610ff */
[C-C-:B------:R-:W-:Y:S02]  /*a880*/  LOP3.LUT R22, R202.reuse, 0x9e, R205.reuse, 0xfe, !PT ;  /* 0x0000009eca167812 */ /* 0x140fe400078efecd */
[----:B------:R-:W-:Y:S02]  /*a890*/  LOP3.LUT R18, R202, 0xa0, R205, 0xfe, !PT ;  /* 0x000000a0ca127812 */ /* 0x000fe400078efecd */
[-C--:B------:R-:W-:Y:S02]  /*a8a0*/  LEA.HI.X.SX32 R9, R9, R47.reuse, 0x2, P6 ;  /* 0x0000002f09097211 */ /* 0x080fe400030f16ff */
[----:B------:R-:W-:Y:S01]  /*a8b0*/  LEA.HI.X.SX32 R17, R3, R47, 0x2, P3 ;  /* 0x0000002f03117211 */ /* 0x000fe200018f16ff */
[----:B------:R-:W-:Y:S01]  /*a8c0*/  IMAD R3, R2, 0x2, R13 ;  /* 0x0000000202037824 */ /* 0x000fe200078e020d */
[----:B------:R-:W-:-:S02]  /*a8d0*/  ISETP.LT.AND P4, PT, R22, c[0x0][0x17c], !P0 ;  /* 0x00005f0016007a0c */ /* 0x000fc40004781270 */
[----:B------:R-:W-:Y:S02]  /*a8e0*/  LOP3.LUT R11, R202, 0xa2, R205, 0xfe, !PT ;  /* 0x000000a2ca0b7812 */ /* 0x000fe400078efecd */
[----:B------:R-:W-:Y:S01]  /*a8f0*/  ISETP.LT.AND P2, PT, R18, c[0x0][0x17c], !P0 ;  /* 0x00005f0012007a0c */ /* 0x000fe20004741270 */
[----:B------:R4:W-:Y:S01]  /*a900*/  @P5 STG.E [R8.64], R88 ;  /* 0x0000005808005986 */ /* 0x0009e2000c101906 */
[-C--:B-1----:R-:W-:Y:S02]  /*a910*/  LEA R6, P6, R13, R46.reuse, 0x2 ;  /* 0x0000002e0d067211 */ /* 0x082fe400078c10ff */
[----:B------:R-:W-:Y:S01]  /*a920*/  ISETP.LT.AND P5, PT, R11, c[0x0][0x17c], !P0 ;  /* 0x00005f000b007a0c */ /* 0x000fe200047a1270 */
[----:B---3--:R-:W-:Y:S01]  /*a930*/  @P1 STG.E [R16.64], R92 ;  /* 0x0000005c10001986 */ /* 0x008fe2000c101906 */
[----:B--2---:R-:W-:Y:S01]  /*a940*/  LEA R4, P1, R3, R46, 0x2 ;  /* 0x0000002e03047211 */ /* 0x004fe200078210ff */
[----:B------:R-:W-:Y:S01]  /*a950*/  IMAD R11, R2, 0x2, R3 ;  /* 0x00000002020b7824 */ /* 0x000fe200078e0203 */
[----:B------:R-:W-:-:S02]  /*a960*/  LOP3.LUT R21, R202, 0xa4, R205, 0xfe, !PT ;  /* 0x000000a4ca157812 */ /* 0x000fc400078efecd */
[-C--:B------:R-:W-:Y:S02]  /*a970*/  LEA.HI.X.SX32 R7, R13, R47.reuse, 0x2, P6 ;  /* 0x0000002f0d077211 */ /* 0x080fe400030f16ff */
[----:B------:R-:W-:Y:S01]  /*a980*/  LEA.HI.X.SX32 R5, R3, R47, 0x2, P1 ;  /* 0x0000002f03057211 */ /* 0x000fe200008f16ff */
[----:B------:R-:W-:Y:S01]  /*a990*/  IMAD R3, R2, 0x2, R11 ;  /* 0x0000000202037824 */ /* 0x000fe200078e020b */
[----:B------:R-:W-:Y:S02]  /*a9a0*/  LOP3.LUT R10, R202, 0xa8, R205, 0xfe, !PT ;  /* 0x000000a8ca0a7812 */ /* 0x000fe400078efecd */
[----:B------:R-:W-:Y:S01]  /*a9b0*/  ISETP.LT.AND P3, PT, R21, c[0x0][0x17c], !P0 ;  /* 0x00005f0015007a0c */ /* 0x000fe20004761270 */
[----:B------:R1:W-:Y:S01]  /*a9c0*/  @P4 STG.E [R6.64], R100 ;  /* 0x0000006406004986 */ /* 0x0003e2000c101906 */
[-C--:B----4-:R-:W-:Y:S01]  /*a9d0*/  LEA R8, P6, R11, R46.reuse, 0x2 ;  /* 0x0000002e0b087211 */ /* 0x090fe200078c10ff */
[----:B------:R-:W-:Y:S01]  /*a9e0*/  IMAD R13, R2, 0x2, R3 ;  /* 0x00000002020d7824 */ /* 0x000fe200078e0203 */
[----:B------:R-:W-:Y:S01]  /*a9f0*/  ISETP.LT.AND P1, PT, R10, c[0x0][0x17c], !P0 ;  /* 0x00005f000a007a0c */ /* 0x000fe20004721270 */
[----:B------:R2:W-:Y:S01]  /*aa00*/  @P2 STG.E [R4.64], R29 ;  /* 0x0000001d04002986 */ /* 0x0005e2000c101906 */
[----:B------:R-:W-:-:S02]  /*aa10*/  LEA R10, P2, R3, R46, 0x2 ;  /* 0x0000002e030a7211 */ /* 0x000fc400078410ff */
[----:B------:R-:W-:Y:S02]  /*aa20*/  LOP3.LUT R137, R202, 0xa6, R205, 0xfe, !PT ;  /* 0x000000a6ca897812 */ /* 0x000fe400078efecd */
[-C--:B------:R-:W-:Y:S02]  /*aa30*/  LEA.HI.X.SX32 R9, R11, R47.reuse, 0x2, P6 ;  /* 0x0000002f0b097211 */ /* 0x080fe400030f16ff */
[-C--:B------:R-:W-:Y:S01]  /*aa40*/  LEA.HI.X.SX32 R11, R3, R47.reuse, 0x2, P2 ;  /* 0x0000002f030b7211 */ /* 0x080fe200010f16ff */
[C---:B------:R-:W-:Y:S01]  /*aa50*/  IMAD R3, R2.reuse, 0x2, R13 ;  /* 0x0000000202037824 */ /* 0x040fe200078e020d */
[----:B-1----:R-:W-:Y:S02]  /*aa60*/  LEA R6, P6, R13, R46, 0x2 ;  /* 0x0000002e0d067211 */ /* 0x002fe400078c10ff */
[----:B------:R-:W-:Y:S01]  /*aa70*/  ISETP.LT.AND P4, PT, R137, c[0x0][0x17c], !P0 ;  /* 0x00005f0089007a0c */ /* 0x000fe20004781270 */
[----:B------:R1:W-:Y:S01]  /*aa80*/  @P5 STG.E [R8.64], R57 ;  /* 0x0000003908005986 */ /* 0x0003e2000c101906 */
[----:B------:R-:W-:Y:S01]  /*aa90*/  LEA.HI.X.SX32 R7, R13, R47, 0x2, P6 ;  /* 0x0000002f0d077211 */ /* 0x000fe200030f16ff */
[----:B------:R-:W-:-:S02]  /*aaa0*/  IMAD R13, R2, 0x2, R3 ;  /* 0x00000002020d7824 */ /* 0x000fc400078e0203 */
[----:B------:R3:W-:Y:S01]  /*aab0*/  @P3 STG.E [R10.64], R53 ;  /* 0x000000350a003986 */ /* 0x0007e2000c101906 */
[CC--:B--2---:R-:W-:Y:S02]  /*aac0*/  LEA R4, P3, R3.reuse, R46.reuse, 0x2 ;  /* 0x0000002e03047211 */ /* 0x0c4fe400078610ff */
[C-C-:B------:R-:W-:Y:S02]  /*aad0*/  LOP3.LUT R32, R202.reuse, 0xaa, R205.reuse, 0xfe, !PT ;  /* 0x000000aaca207812 */ /* 0x140fe400078efecd */
[----:B------:R-:W-:Y:S02]  /*aae0*/  LOP3.LUT R12, R202, 0xac, R205, 0xfe, !PT ;  /* 0x000000acca0c7812 */ /* 0x000fe400078efecd */
[----:B------:R-:W-:Y:S01]  /*aaf0*/  LEA.HI.X.SX32 R5, R3, R47, 0x2, P3 ;  /* 0x0000002f03057211 */ /* 0x000fe200018f16ff */
[----:B------:R-:W-:Y:S01]  /*ab00*/  IMAD R3, R2, 0x2, R13 ;  /* 0x0000000202037824 */ /* 0x000fe200078e020d */
[----:B-1----:R-:W-:Y:S02]  /*ab10*/  LEA R8, P6, R13, R46, 0x2 ;  /* 0x0000002e0d087211 */ /* 0x002fe400078c10ff */
[----:B------:R-:W-:-:S02]  /*ab20*/  ISETP.LT.AND P5, PT, R32, c[0x0][0x17c], !P0 ;  /* 0x00005f0020007a0c */ /* 0x000fc400047a1270 */
[----:B------:R-:W-:Y:S01]  /*ab30*/  ISETP.LT.AND P2, PT, R12, c[0x0][0x17c], !P0 ;  /* 0x00005f000c007a0c */ /* 0x000fe20004741270 */
[----:B------:R1:W-:Y:S01]  /*ab40*/  @P4 STG.E [R6.64], R61 ;  /* 0x0000003d06004986 */ /* 0x0003e2000c101906 */
[----:B------:R-:W-:Y:S01]  /*ab50*/  LEA.HI.X.SX32 R9, R13, R47, 0x2, P6 ;  /* 0x0000002f0d097211 */ /* 0x000fe200030f16ff */
[----:B------:R-:W-:Y:S02]  /*ab60*/  IMAD R13, R2, 0x2, R3 ;  /* 0x00000002020d7824 */ /* 0x000fe400078e0203 */
[----:B------:R2:W-:Y:S01]  /*ab70*/  @P1 STG.E [R4.64], R37 ;  /* 0x0000002504001986 */ /* 0x0005e2000c101906 */
[----:B---3--:R-:W-:Y:S02]  /*ab80*/  LEA R10, P1, R3, R46, 0x2 ;  /* 0x0000002e030a7211 */ /* 0x008fe400078210ff */
[C-C-:B------:R-:W-:Y:S02]  /*ab90*/  LOP3.LUT R14, R202.reuse, 0xae, R205.reuse, 0xfe, !PT ;  /* 0x000000aeca0e7812 */ /* 0x140fe400078efecd */
[----:B------:R-:W-:-:S02]  /*aba0*/  LOP3.LUT R25, R202, 0xb0, R205, 0xfe, !PT ;  /* 0x000000b0ca197812 */ /* 0x000fc400078efecd */
[-C--:B------:R-:W-:Y:S01]  /*abb0*/  LEA.HI.X.SX32 R11, R3, R47.reuse, 0x2, P1 ;  /* 0x0000002f030b7211 */ /* 0x080fe200008f16ff */
[----:B------:R-:W-:Y:S01]  /*abc0*/  IMAD R3, R2, 0x2, R13 ;  /* 0x0000000202037824 */ /* 0x000fe200078e020d */
[-C--:B-1----:R-:W-:Y:S02]  /*abd0*/  LEA R6, P6, R13, R46.reuse, 0x2 ;  /* 0x0000002e0d067211 */ /* 0x082fe400078c10ff */
[----:B------:R-:W-:Y:S02]  /*abe0*/  ISETP.LT.AND P4, PT, R14, c[0x0][0x17c], !P0 ;  /* 0x00005f000e007a0c */ /* 0x000fe40004781270 */
[----:B------:R-:W-:Y:S01]  /*abf0*/  ISETP.LT.AND P3, PT, R25, c[0x0][0x17c], !P0 ;  /* 0x00005f0019007a0c */ /* 0x000fe20004761270 */
[----:B------:R1:W-:Y:S01]  /*ac00*/  @P5 STG.E [R8.64], R49 ;  /* 0x0000003108005986 */ /* 0x0003e2000c101906 */
[----:B------:R-:W-:Y:S01]  /*ac10*/  LEA.HI.X.SX32 R7, R13, R47, 0x2, P6 ;  /* 0x0000002f0d077211 */ /* 0x000fe200030f16ff */
[----:B------:R-:W-:Y:S02]  /*ac20*/  IMAD R13, R2, 0x2, R3 ;  /* 0x00000002020d7824 */ /* 0x000fe400078e0203 */
[----:B------:R3:W-:Y:S01]  /*ac30*/  @P2 STG.E [R10.64], R41 ;  /* 0x000000290a002986 */ /* 0x0007e2000c101906 */
[----:B--2---:R-:W-:-:S02]  /*ac40*/  LEA R4, P2, R3, R46, 0x2 ;  /* 0x0000002e03047211 */ /* 0x004fc400078410ff */
[C-C-:B------:R-:W-:Y:S02]  /*ac50*/  LOP3.LUT R133, R202.reuse, 0xb2, R205.reuse, 0xfe, !PT ;  /* 0x000000b2ca857812 */ /* 0x140fe400078efecd */
[----:B------:R-:W-:Y:S02]  /*ac60*/  LOP3.LUT R97, R202, 0xb4, R205, 0xfe, !PT ;  /* 0x000000b4ca617812 */ /* 0x000fe400078efecd */
[-C--:B------:R-:W-:Y:S01]  /*ac70*/  LEA.HI.X.SX32 R5, R3, R47.reuse, 0x2, P2 ;  /* 0x0000002f03057211 */ /* 0x080fe200010f16ff */
[C---:B------:R-:W-:Y:S01]  /*ac80*/  IMAD R3, R2.reuse, 0x2, R13 ;  /* 0x0000000202037824 */ /* 0x040fe200078e020d */
[----:B-1----:R-:W-:Y:S02]  /*ac90*/  LEA R8, P6, R13, R46, 0x2 ;  /* 0x0000002e0d087211 */ /* 0x002fe400078c10ff */
[----:B------:R-:W-:Y:S02]  /*aca0*/  ISETP.LT.AND P5, PT, R133, c[0x0][0x17c], !P0 ;  /* 0x00005f0085007a0c */ /* 0x000fe400047a1270 */
[----:B------:R-:W-:Y:S01]  /*acb0*/  ISETP.LT.AND P1, PT, R97, c[0x0][0x17c], !P0 ;  /* 0x00005f0061007a0c */ /* 0x000fe20004721270 */
[----:B------:R1:W-:Y:S01]  /*acc0*/  @P4 STG.E [R6.64], R65 ;  /* 0x0000004106004986 */ /* 0x0003e2000c101906 */
[----:B------:R-:W-:Y:S01]  /*acd0*/  LEA.HI.X.SX32 R9, R13, R47, 0x2, P6 ;  /* 0x0000002f0d097211 */ /* 0x000fe200030f16ff */
[----:B------:R-:W-:-:S02]  /*ace0*/  IMAD R13, R2, 0x2, R3 ;  /* 0x00000002020d7824 */ /* 0x000fc400078e0203 */
[----:B------:R2:W-:Y:S01]  /*acf0*/  @P3 STG.E [R4.64], R73 ;  /* 0x0000004904003986 */ /* 0x0005e2000c101906 */
[CC--:B---3--:R-:W-:Y:S02]  /*ad00*/  LEA R10, P3, R3.reuse, R46.reuse, 0x2 ;  /* 0x0000002e030a7211 */ /* 0x0c8fe400078610ff */
        /* <DEDUP_REMOVED lines=11> */
[----:B--2---:R-:W-:Y:S02]  /*adc0*/  LEA R4, P1, R3, R46, 0x2 ;  /* 0x0000002e03047211 */ /* 0x004fe400078210ff */
        /* <DEDUP_REMOVED lines=11> */
[----:B---3--:R-:W-:-:S02]  /*ae80*/  LEA R10, P2, R3, R46, 0x2 ;  /* 0x0000002e030a7211 */ /* 0x008fc400078410ff */
[C-C-:B------:R-:W-:Y:S02]  /*ae90*/  LOP3.LUT R132, R202.reuse, 0xbe, R205.reuse, 0xfe, !PT ;  /* 0x000000beca847812 */ /* 0x140fe400078efecd */
[----:B------:R-:W-:Y:S02]  /*aea0*/  LOP3.LUT R138, R202, 0xc0, R205, 0xfe, !PT ;  /* 0x000000c0ca8a7812 */ /* 0x000fe400078efecd */
[-C--:B------:R-:W-:Y:S01]  /*aeb0*/  LEA.HI.X.SX32 R11, R3, R47.reuse, 0x2, P2 ;  /* 0x0000002f030b7211 */ /* 0x080fe200010f16ff */
[----:B------:R-:W-:Y:S01]  /*aec0*/  IMAD R3, R2, 0x2, R13 ;  /* 0x0000000202037824 */ /* 0x000fe200078e020d */
[C---:B-1----:R-:W-:Y:S02]  /*aed0*/  LEA R6, P6, R13.reuse, R46, 0x2 ;  /* 0x0000002e0d067211 */ /* 0x042fe400078c10ff */
[----:B------:R-:W-:Y:S02]  /*aee0*/  ISETP.LT.AND P4, PT, R132, c[0x0][0x17c], !P0 ;  /* 0x00005f0084007a0c */ /* 0x000fe40004781270 */
        /* <DEDUP_REMOVED lines=21> */
[C---:B------:R-:W-:Y:S01]  /*b040*/  IMAD R3, R2.reuse, 0x2, R13 ;  /* 0x0000000202037824 */ /* 0x040fe200078e020d */
        /* <DEDUP_REMOVED lines=11> */
[----:B------:R-:W-:Y:S01]  /*b100*/  IMAD R3, R2, 0x2, R13 ;  /* 0x0000000202037824 */ /* 0x000fe200078e020d */
        /* <DEDUP_REMOVED lines=24> */
[CC--:B-1----:R-:W-:Y:S02]  /*b290*/  LEA R8, P6, R13.reuse, R46.reuse, 0x2 ;  /* 0x0000002e0d087211 */ /* 0x0c2fe400078c10ff */
        /* <DEDUP_REMOVED lines=71> */
[-C--:B-1----:R-:W-:Y:S01]  /*b710*/  LEA R8, P6, R13, R46.reuse, 0x2 ;  /* 0x0000002e0d087211 */ /* 0x082fe200078c10ff */
[----:B------:R1:W-:Y:S01]  /*b720*/  @P4 STG.E [R6.64], R63 ;  /* 0x0000003f06004986 */ /* 0x0003e2000c101906 */
[----:B------:R-:W-:Y:S02]  /*b730*/  ISETP.LT.AND P5, PT, R232, c[0x0][0x17c], !P0 ;  /* 0x00005f00e8007a0c */ /* 0x000fe400047a1270 */
[----:B------:R-:W-:Y:S01]  /*b740*/  ISETP.LT.AND P3, PT, R233, c[0x0][0x17c], !P0 ;  /* 0x00005f00e9007a0c */ /* 0x000fe20004761270 */
[----:B------:R2:W-:Y:S01]  /*b750*/  @P2 STG.E [R4.64], R39 ;  /* 0x0000002704002986 */ /* 0x0005e2000c101906 */
[----:B------:R-:W-:Y:S01]  /*b760*/  LEA.HI.X.SX32 R9, R13, R47, 0x2, P6 ;  /* 0x0000002f0d097211 */ /* 0x000fe200030f16ff */
[----:B------:R-:W-:Y:S01]  /*b770*/  IMAD R13, R2, 0x2, R3 ;  /* 0x00000002020d7824 */ /* 0x000fe200078e0203 */
[----:B---3--:R-:W-:-:S04]  /*b780*/  LEA R10, P2, R3, R46, 0x2 ;  /* 0x0000002e030a7211 */ /* 0x008fc800078410ff */
[-C--:B------:R-:W-:Y:S01]  /*b790*/  LEA.HI.X.SX32 R11, R3, R47.reuse, 0x2, P2 ;  /* 0x0000002f030b7211 */ /* 0x080fe200010f16ff */
[----:B------:R-:W-:Y:S01]  /*b7a0*/  IMAD R3, R2, 0x2, R13 ;  /* 0x0000000202037824 */ /* 0x000fe200078e020d */
[CC--:B-1----:R-:W-:Y:S01]  /*b7b0*/  LEA R6, P6, R13.reuse, R46.reuse, 0x2 ;  /* 0x0000002e0d067211 */ /* 0x0c2fe200078c10ff */
[----:B------:R1:W-:Y:S01]  /*b7c0*/  @P5 STG.E [R8.64], R51 ;  /* 0x0000003308005986 */ /* 0x0003e2000c101906 */
[----:B------:R-:W-:Y:S02]  /*b7d0*/  LOP3.LUT R235, R202, 0xee, R205, 0xfe, !PT ;  /* 0x000000eecaeb7812 */ /* 0x000fe400078efecd */
[----:B------:R-:W-:Y:S01]  /*b7e0*/  LEA.HI.X.SX32 R7, R13, R47, 0x2, P6 ;  /* 0x0000002f0d077211 */ /* 0x000fe200030f16ff */
[----:B------:R-:W-:Y:S01]  /*b7f0*/  IMAD R13, R2, 0x2, R3 ;  /* 0x00000002020d7824 */ /* 0x000fe200078e0203 */
[----:B------:R-:W-:Y:S01]  /*b800*/  LOP3.LUT R236, R202, 0xf0, R205, 0xfe, !PT ;  /* 0x000000f0caec7812 */ /* 0x000fe200078efecd */
[----:B------:R3:W-:Y:S01]  /*b810*/  @P3 STG.E [R10.64], R43 ;  /* 0x0000002b0a003986 */ /* 0x0007e2000c101906 */
[----:B--2---:R-:W-:Y:S01]  /*b820*/  LEA R4, P3, R3, R46, 0x2 ;  /* 0x0000002e03047211 */ /* 0x004fe200078610ff */
[----:B------:R-:W-:Y:S01]  /*b830*/  IMAD R15, R2, 0x2, R13 ;  /* 0x00000002020f7824 */ /* 0x000fe200078e020d */
[----:B------:R-:W-:-:S02]  /*b840*/  ISETP.LT.AND P4, PT, R235, c[0x0][0x17c], !P0 ;  /* 0x00005f00eb007a0c */ /* 0x000fc40004781270 */
[----:B------:R-:W-:Y:S02]  /*b850*/  LOP3.LUT R237, R202, 0xf2, R205, 0xfe, !PT ;  /* 0x000000f2caed7812 */ /* 0x000fe400078efecd */
[----:B------:R-:W-:Y:S02]  /*b860*/  ISETP.LT.AND P1, PT, R236, c[0x0][0x17c], !P0 ;  /* 0x00005f00ec007a0c */ /* 0x000fe40004721270 */
[----:B------:R-:W-:Y:S01]  /*b870*/  LEA.HI.X.SX32 R5, R3, R47, 0x2, P3 ;  /* 0x0000002f03057211 */ /* 0x000fe200018f16ff */
[----:B------:R-:W-:Y:S01]  /*b880*/  IMAD R3, R2, 0x2, R15 ;  /* 0x0000000202037824 */ /* 0x000fe200078e020f */
[----:B------:R-:W-:-:S03]  /*b890*/  ISETP.LT.AND P2, PT, R237, c[0x0][0x17c], !P0 ;  /* 0x00005f00ed007a0c */ /* 0x000fc60004741270 */
[C---:B------:R-:W-:Y:S01]  /*b8a0*/  IMAD R17, R2.reuse, 0x2, R3 ;  /* 0x0000000202117824 */ /* 0x040fe200078e0203 */
[CC--:B-1----:R-:W-:Y:S01]  /*b8b0*/  LEA R8, P6, R13.reuse, R46.reuse, 0x2 ;  /* 0x0000002e0d087211 */ /* 0x0c2fe200078c10ff */
[----:B------:R1:W-:Y:S02]  /*b8c0*/  @P4 STG.E [R6.64], R67 ;  /* 0x0000004306004986 */ /* 0x0003e4000c101906 */
[C---:B------:R-:W-:Y:S01]  /*b8d0*/  IMAD R19, R2.reuse, 0x2, R17 ;  /* 0x0000000202137824 */ /* 0x040fe200078e0211 */
[----:B------:R-:W-:Y:S01]  /*b8e0*/  LEA.HI.X.SX32 R9, R13, R47, 0x2, P6 ;  /* 0x0000002f0d097211 */ /* 0x000fe200030f16ff */
[----:B------:R2:W-:Y:S01]  /*b8f0*/  @P1 STG.E [R4.64], R75 ;  /* 0x0000004b04001986 */ /* 0x0005e2000c101906 */
[----:B---3--:R-:W-:Y:S01]  /*b900*/  LEA R10, P1, R15, R46, 0x2 ;  /* 0x0000002e0f0a7211 */ /* 0x008fe200078210ff */
[----:B------:R-:W-:Y:S01]  /*b910*/  IMAD R21, R2, 0x2, R19 ;  /* 0x0000000202157824 */ /* 0x000fe200078e0213 */
[C-C-:B------:R-:W-:Y:S01]  /*b920*/  LOP3.LUT R238, R202.reuse, 0xf4, R205.reuse, 0xfe, !PT ;  /* 0x000000f4caee7812 */ /* 0x140fe200078efecd */
[----:B------:R3:W-:Y:S01]  /*b930*/  @P2 STG.E [R8.64], R71 ;  /* 0x0000004708002986 */ /* 0x0007e2000c101906 */
[----:B------:R-:W-:Y:S01]  /*b940*/  LOP3.LUT R239, R202, 0xf6, R205, 0xfe, !PT ;  /* 0x000000f6caef7812 */ /* 0x000fe200078efecd */
[----:B------:R-:W-:Y:S01]  /*b950*/  IMAD R0, R2, 0x2, R21 ;  /* 0x0000000202007824 */ /* 0x000fe200078e0215 */
[----:B------:R-:W-:-:S02]  /*b960*/  LOP3.LUT R240, R202, 0xf8, R205, 0xfe, !PT ;  /* 0x000000f8caf07812 */ /* 0x000fc400078efecd */
[-C--:B-1----:R-:W-:Y:S02]  /*b970*/  LEA R6, P2, R3, R46.reuse, 0x2 ;  /* 0x0000002e03067211 */ /* 0x082fe400078410ff */
[----:B------:R-:W-:Y:S02]  /*b980*/  LEA.HI.X.SX32 R11, R15, R47, 0x2, P1 ;  /* 0x0000002f0f0b7211 */ /* 0x000fe400008f16ff */
[-C--:B------:R-:W-:Y:S02]  /*b990*/  LEA R12, P6, R17, R46.reuse, 0x2 ;  /* 0x0000002e110c7211 */ /* 0x080fe400078c10ff */
[C-C-:B------:R-:W-:Y:S02]  /*b9a0*/  LOP3.LUT R241, R202.reuse, 0xfa, R205.reuse, 0xfe, !PT ;  /* 0x000000facaf17812 */ /* 0x140fe400078efecd */
[----:B------:R-:W-:Y:S02]  /*b9b0*/  LEA R2, P1, R19, R46, 0x2 ;  /* 0x0000002e13027211 */ /* 0x000fe400078210ff */
[----:B------:R-:W-:-:S02]  /*b9c0*/  LOP3.LUT R242, R202, 0xfc, R205, 0xfe, !PT ;  /* 0x000000fccaf27812 */ /* 0x000fc400078efecd */
[----:B------:R-:W-:Y:S02]  /*b9d0*/  ISETP.LT.AND P5, PT, R238, c[0x0][0x17c], !P0 ;  /* 0x00005f00ee007a0c */ /* 0x000fe400047a1270 */
[----:B------:R-:W-:Y:S02]  /*b9e0*/  LOP3.LUT R202, R202, 0xfe, R205, 0xfe, !PT ;  /* 0x000000fecaca7812 */ /* 0x000fe400078efecd */
[----:B------:R-:W-:Y:S02]  /*b9f0*/  ISETP.LT.AND P4, PT, R239, c[0x0][0x17c], !P0 ;  /* 0x00005f00ef007a0c */ /* 0x000fe40004781270 */
[----:B------:R-:W-:Y:S02]  /*ba00*/  ISETP.LT.AND P3, PT, R240, c[0x0][0x17c], !P0 ;  /* 0x00005f00f0007a0c */ /* 0x000fe40004761270 */
[-C--:B------:R-:W-:Y:S02]  /*ba10*/  LEA.HI.X.SX32 R7, R3, R47.reuse, 0x2, P2 ;  /* 0x0000002f03077211 */ /* 0x080fe400010f16ff */
[----:B------:R-:W-:-:S02]  /*ba20*/  LEA.HI.X.SX32 R13, R17, R47, 0x2, P6 ;  /* 0x0000002f110d7211 */ /* 0x000fc400030f16ff */
[----:B--2---:R-:W-:Y:S02]  /*ba30*/  LEA R4, P6, R0, R46, 0x2 ;  /* 0x0000002e00047211 */ /* 0x004fe400078c10ff */
[----:B------:R-:W-:Y:S02]  /*ba40*/  ISETP.LT.AND P2, PT, R241, c[0x0][0x17c], !P0 ;  /* 0x00005f00f1007a0c */ /* 0x000fe40004741270 */
[-C--:B------:R-:W-:Y:S02]  /*ba50*/  LEA.HI.X.SX32 R3, R19, R47.reuse, 0x2, P1 ;  /* 0x0000002f13037211 */ /* 0x080fe400008f16ff */
[----:B------:R-:W-:Y:S02]  /*ba60*/  ISETP.LT.AND P1, PT, R242, c[0x0][0x17c], !P0 ;  /* 0x00005f00f2007a0c */ /* 0x000fe40004721270 */
[----:B------:R-:W-:Y:S02]  /*ba70*/  ISETP.LT.AND P0, PT, R202, c[0x0][0x17c], !P0 ;  /* 0x00005f00ca007a0c */ /* 0x000fe40004701270 */
[----:B------:R-:W-:-:S02]  /*ba80*/  LEA.HI.X.SX32 R5, R0, R47, 0x2, P6 ;  /* 0x0000002f00057211 */ /* 0x000fc400030f16ff */
[C---:B------:R-:W-:Y:S01]  /*ba90*/  LEA R46, P6, R21.reuse, R46, 0x2 ;  /* 0x0000002e152e7211 */ /* 0x040fe200078c10ff */
[----:B------:R3:W-:Y:S03]  /*baa0*/  @P5 STG.E [R10.64], R79 ;  /* 0x0000004f0a005986 */ /* 0x0007e6000c101906 */
[----:B------:R-:W-:Y:S01]  /*bab0*/  LEA.HI.X.SX32 R47, R21, R47, 0x2, P6 ;  /* 0x0000002f152f7211 */ /* 0x000fe200030f16ff */
[----:B------:R3:W-:Y:S04]  /*bac0*/  @P4 STG.E [R6.64], R83 ;  /* 0x0000005306004986 */ /* 0x0007e8000c101906 */
[----:B------:R3:W-:Y:S04]  /*bad0*/  @P3 STG.E [R12.64], R87 ;  /* 0x000000570c003986 */ /* 0x0007e8000c101906 */
[----:B------:R3:W-:Y:S04]  /*bae0*/  @P2 STG.E [R2.64], R91 ;  /* 0x0000005b02002986 */ /* 0x0007e8000c101906 */
[----:B------:R3:W-:Y:S01]  /*baf0*/  @P1 STG.E [R46.64], R95 ;  /* 0x0000005f2e001986 */ /* 0x0007e2000c101906 */
[----:B------:R-:W-:Y:S05]  /*bb00*/  @!P0 EXIT ;  /* 0x000000000000894d */ /* 0x000fea0003800000 */
[----:B------:R-:W-:Y:S01]  /*bb10*/  STG.E [R4.64], R103 ;  /* 0x0000006704007986 */ /* 0x000fe2000c101906 */
[----:B------:R-:W-:Y:S05]  /*bb20*/  EXIT ;  /* 0x000000000000794d */ /* 0x000fea0003800000 */
.L_x_3:
[----:B------:R-:W-:-:S00]  /*bb30*/  BRA `(.L_x_3) ;  /* 0xfffffff000007947 */ /* 0x000fc0000383ffff */
[----:B------:R-:W-:-:S00]  /*bb40*/  NOP ;  /* 0x0000000000007918 */ /* 0x000fc00000000000 */
        /* <DEDUP_REMOVED lines=11> */
.L_x_4:


//--------------------- .nv.shared.matmul_kernel  --------------------------
	.section	.nv.shared.matmul_kernel,"aw",@nobits
	.sectionflags	@""
	.align	16
